//
// Generated by NVIDIA NVVM Compiler
//
// Compiler Build ID: CL-36424714
// Cuda compilation tools, release 13.0, V13.0.88
// Based on NVVM 20.0.0
//

.version 9.0
.target sm_100
.address_size 64

	// .globl	_Z20layerNormNaiveKernelPKfS0_S0_Pfif

.visible .entry _Z20layerNormNaiveKernelPKfS0_S0_Pfif(
	.param .u64 .ptr .align 1 _Z20layerNormNaiveKernelPKfS0_S0_Pfif_param_0,
	.param .u64 .ptr .align 1 _Z20layerNormNaiveKernelPKfS0_S0_Pfif_param_1,
	.param .u64 .ptr .align 1 _Z20layerNormNaiveKernelPKfS0_S0_Pfif_param_2,
	.param .u64 .ptr .align 1 _Z20layerNormNaiveKernelPKfS0_S0_Pfif_param_3,
	.param .u32 _Z20layerNormNaiveKernelPKfS0_S0_Pfif_param_4,
	.param .f32 _Z20layerNormNaiveKernelPKfS0_S0_Pfif_param_5
)
{
	.reg .pred 	%p<29>;
	.reg .b32 	%r<64>;
	.reg .b32 	%f<290>;
	.reg .b64 	%rd<88>;

	ld.param.u64 	%rd31, [_Z20layerNormNaiveKernelPKfS0_S0_Pfif_param_0];
	ld.param.u64 	%rd32, [_Z20layerNormNaiveKernelPKfS0_S0_Pfif_param_1];
	ld.param.u64 	%rd33, [_Z20layerNormNaiveKernelPKfS0_S0_Pfif_param_2];
	ld.param.u64 	%rd34, [_Z20layerNormNaiveKernelPKfS0_S0_Pfif_param_3];
	ld.param.u32 	%r42, [_Z20layerNormNaiveKernelPKfS0_S0_Pfif_param_4];
	ld.param.f32 	%f30, [_Z20layerNormNaiveKernelPKfS0_S0_Pfif_param_5];
	cvta.to.global.u64 	%rd1, %rd34;
	cvta.to.global.u64 	%rd2, %rd33;
	cvta.to.global.u64 	%rd3, %rd31;
	cvta.to.global.u64 	%rd4, %rd32;
	mov.u32 	%r43, %ctaid.x;
	mul.lo.s32 	%r44, %r42, %r43;
	cvt.s64.s32 	%rd5, %r44;
	mov.u32 	%r45, %tid.x;
	setp.ne.s32 	%p1, %r45, 0;
	@%p1 bra 	$L__BB0_39;
	shl.b64 	%rd35, %rd5, 2;
	add.s64 	%rd6, %rd3, %rd35;
	setp.lt.s32 	%p2, %r42, 1;
	mov.f32 	%f280, 0f00000000;
	@%p2 bra 	$L__BB0_14;
	and.b32  	%r1, %r42, 15;
	setp.lt.u32 	%p3, %r42, 16;
	mov.f32 	%f280, 0f00000000;
	mov.b32 	%r52, 0;
	@%p3 bra 	$L__BB0_5;
	and.b32  	%r52, %r42, 2147483632;
	neg.s32 	%r50, %r52;
	add.s64 	%rd37, %rd35, %rd3;
	add.s64 	%rd80, %rd37, 32;
	mov.f32 	%f280, 0f00000000;
$L__BB0_4:
	.pragma "nounroll";
	ld.global.f32 	%f35, [%rd80+-32];
	add.f32 	%f36, %f280, %f35;
	ld.global.f32 	%f37, [%rd80+-28];
	add.f32 	%f38, %f36, %f37;
	ld.global.f32 	%f39, [%rd80+-24];
	add.f32 	%f40, %f38, %f39;
	ld.global.f32 	%f41, [%rd80+-20];
	add.f32 	%f42, %f40, %f41;
	ld.global.f32 	%f43, [%rd80+-16];
	add.f32 	%f44, %f42, %f43;
	ld.global.f32 	%f45, [%rd80+-12];
	add.f32 	%f46, %f44, %f45;
	ld.global.f32 	%f47, [%rd80+-8];
	add.f32 	%f48, %f46, %f47;
	ld.global.f32 	%f49, [%rd80+-4];
	add.f32 	%f50, %f48, %f49;
	ld.global.f32 	%f51, [%rd80];
	add.f32 	%f52, %f50, %f51;
	ld.global.f32 	%f53, [%rd80+4];
	add.f32 	%f54, %f52, %f53;
	ld.global.f32 	%f55, [%rd80+8];
	add.f32 	%f56, %f54, %f55;
	ld.global.f32 	%f57, [%rd80+12];
	add.f32 	%f58, %f56, %f57;
	ld.global.f32 	%f59, [%rd80+16];
	add.f32 	%f60, %f58, %f59;
	ld.global.f32 	%f61, [%rd80+20];
	add.f32 	%f62, %f60, %f61;
	ld.global.f32 	%f63, [%rd80+24];
	add.f32 	%f64, %f62, %f63;
	ld.global.f32 	%f65, [%rd80+28];
	add.f32 	%f280, %f64, %f65;
	add.s32 	%r50, %r50, 16;
	add.s64 	%rd80, %rd80, 64;
	setp.ne.s32 	%p4, %r50, 0;
	@%p4 bra 	$L__BB0_4;
$L__BB0_5:
	setp.eq.s32 	%p5, %r1, 0;
	@%p5 bra 	$L__BB0_14;
	and.b32  	%r7, %r42, 7;
	setp.lt.u32 	%p6, %r1, 8;
	@%p6 bra 	$L__BB0_8;
	mul.wide.u32 	%rd38, %r52, 4;
	add.s64 	%rd39, %rd6, %rd38;
	ld.global.f32 	%f67, [%rd39];
	add.f32 	%f68, %f280, %f67;
	ld.global.f32 	%f69, [%rd39+4];
	add.f32 	%f70, %f68, %f69;
	ld.global.f32 	%f71, [%rd39+8];
	add.f32 	%f72, %f70, %f71;
	ld.global.f32 	%f73, [%rd39+12];
	add.f32 	%f74, %f72, %f73;
	ld.global.f32 	%f75, [%rd39+16];
	add.f32 	%f76, %f74, %f75;
	ld.global.f32 	%f77, [%rd39+20];
	add.f32 	%f78, %f76, %f77;
	ld.global.f32 	%f79, [%rd39+24];
	add.f32 	%f80, %f78, %f79;
	ld.global.f32 	%f81, [%rd39+28];
	add.f32 	%f280, %f80, %f81;
	add.s32 	%r52, %r52, 8;
$L__BB0_8:
	setp.eq.s32 	%p7, %r7, 0;
	@%p7 bra 	$L__BB0_14;
	and.b32  	%r10, %r42, 3;
	setp.lt.u32 	%p8, %r7, 4;
	@%p8 bra 	$L__BB0_11;
	mul.wide.u32 	%rd40, %r52, 4;
	add.s64 	%rd41, %rd6, %rd40;
	ld.global.f32 	%f83, [%rd41];
	add.f32 	%f84, %f280, %f83;
	ld.global.f32 	%f85, [%rd41+4];
	add.f32 	%f86, %f84, %f85;
	ld.global.f32 	%f87, [%rd41+8];
	add.f32 	%f88, %f86, %f87;
	ld.global.f32 	%f89, [%rd41+12];
	add.f32 	%f280, %f88, %f89;
	add.s32 	%r52, %r52, 4;
$L__BB0_11:
	setp.eq.s32 	%p9, %r10, 0;
	@%p9 bra 	$L__BB0_14;
	mul.wide.u32 	%rd43, %r52, 4;
	add.s64 	%rd44, %rd35, %rd43;
	add.s64 	%rd81, %rd3, %rd44;
	neg.s32 	%r54, %r10;
$L__BB0_13:
	.pragma "nounroll";
	ld.global.f32 	%f90, [%rd81];
	add.f32 	%f280, %f280, %f90;
	add.s64 	%rd81, %rd81, 4;
	add.s32 	%r54, %r54, 1;
	setp.ne.s32 	%p10, %r54, 0;
	@%p10 bra 	$L__BB0_13;
$L__BB0_14:
	setp.lt.s32 	%p11, %r42, 1;
	cvt.rn.f32.s32 	%f14, %r42;
	div.rn.f32 	%f15, %f280, %f14;
	mov.f32 	%f289, 0f00000000;
	@%p11 bra 	$L__BB0_27;
	and.b32  	%r16, %r42, 15;
	setp.lt.u32 	%p12, %r42, 16;
	mov.f32 	%f289, 0f00000000;
	mov.b32 	%r57, 0;
	@%p12 bra 	$L__BB0_18;
	and.b32  	%r57, %r42, 2147483632;
	neg.s32 	%r55, %r57;
	add.s64 	%rd46, %rd35, %rd3;
	add.s64 	%rd82, %rd46, 32;
	mov.f32 	%f289, 0f00000000;
$L__BB0_17:
	.pragma "nounroll";
	ld.global.f32 	%f95, [%rd82+-32];
	sub.f32 	%f96, %f95, %f15;
	fma.rn.f32 	%f97, %f96, %f96, %f289;
	ld.global.f32 	%f98, [%rd82+-28];
	sub.f32 	%f99, %f98, %f15;
	fma.rn.f32 	%f100, %f99, %f99, %f97;
	ld.global.f32 	%f101, [%rd82+-24];
	sub.f32 	%f102, %f101, %f15;
	fma.rn.f32 	%f103, %f102, %f102, %f100;
	ld.global.f32 	%f104, [%rd82+-20];
	sub.f32 	%f105, %f104, %f15;
	fma.rn.f32 	%f106, %f105, %f105, %f103;
	ld.global.f32 	%f107, [%rd82+-16];
	sub.f32 	%f108, %f107, %f15;
	fma.rn.f32 	%f109, %f108, %f108, %f106;
	ld.global.f32 	%f110, [%rd82+-12];
	sub.f32 	%f111, %f110, %f15;
	fma.rn.f32 	%f112, %f111, %f111, %f109;
	ld.global.f32 	%f113, [%rd82+-8];
	sub.f32 	%f114, %f113, %f15;
	fma.rn.f32 	%f115, %f114, %f114, %f112;
	ld.global.f32 	%f116, [%rd82+-4];
	sub.f32 	%f117, %f116, %f15;
	fma.rn.f32 	%f118, %f117, %f117, %f115;
	ld.global.f32 	%f119, [%rd82];
	sub.f32 	%f120, %f119, %f15;
	fma.rn.f32 	%f121, %f120, %f120, %f118;
	ld.global.f32 	%f122, [%rd82+4];
	sub.f32 	%f123, %f122, %f15;
	fma.rn.f32 	%f124, %f123, %f123, %f121;
	ld.global.f32 	%f125, [%rd82+8];
	sub.f32 	%f126, %f125, %f15;
	fma.rn.f32 	%f127, %f126, %f126, %f124;
	ld.global.f32 	%f128, [%rd82+12];
	sub.f32 	%f129, %f128, %f15;
	fma.rn.f32 	%f130, %f129, %f129, %f127;
	ld.global.f32 	%f131, [%rd82+16];
	sub.f32 	%f132, %f131, %f15;
	fma.rn.f32 	%f133, %f132, %f132, %f130;
	ld.global.f32 	%f134, [%rd82+20];
	sub.f32 	%f135, %f134, %f15;
	fma.rn.f32 	%f136, %f135, %f135, %f133;
	ld.global.f32 	%f137, [%rd82+24];
	sub.f32 	%f138, %f137, %f15;
	fma.rn.f32 	%f139, %f138, %f138, %f136;
	ld.global.f32 	%f140, [%rd82+28];
	sub.f32 	%f141, %f140, %f15;
	fma.rn.f32 	%f289, %f141, %f141, %f139;
	add.s32 	%r55, %r55, 16;
	add.s64 	%rd82, %rd82, 64;
	setp.ne.s32 	%p13, %r55, 0;
	@%p13 bra 	$L__BB0_17;
$L__BB0_18:
	setp.eq.s32 	%p14, %r16, 0;
	@%p14 bra 	$L__BB0_27;
	and.b32  	%r22, %r42, 7;
	setp.lt.u32 	%p15, %r16, 8;
	@%p15 bra 	$L__BB0_21;
	mul.wide.u32 	%rd47, %r57, 4;
	add.s64 	%rd48, %rd6, %rd47;
	ld.global.f32 	%f143, [%rd48];
	sub.f32 	%f144, %f143, %f15;
	fma.rn.f32 	%f145, %f144, %f144, %f289;
	ld.global.f32 	%f146, [%rd48+4];
	sub.f32 	%f147, %f146, %f15;
	fma.rn.f32 	%f148, %f147, %f147, %f145;
	ld.global.f32 	%f149, [%rd48+8];
	sub.f32 	%f150, %f149, %f15;
	fma.rn.f32 	%f151, %f150, %f150, %f148;
	ld.global.f32 	%f152, [%rd48+12];
	sub.f32 	%f153, %f152, %f15;
	fma.rn.f32 	%f154, %f153, %f153, %f151;
	ld.global.f32 	%f155, [%rd48+16];
	sub.f32 	%f156, %f155, %f15;
	fma.rn.f32 	%f157, %f156, %f156, %f154;
	ld.global.f32 	%f158, [%rd48+20];
	sub.f32 	%f159, %f158, %f15;
	fma.rn.f32 	%f160, %f159, %f159, %f157;
	ld.global.f32 	%f161, [%rd48+24];
	sub.f32 	%f162, %f161, %f15;
	fma.rn.f32 	%f163, %f162, %f162, %f160;
	ld.global.f32 	%f164, [%rd48+28];
	sub.f32 	%f165, %f164, %f15;
	fma.rn.f32 	%f289, %f165, %f165, %f163;
	add.s32 	%r57, %r57, 8;
$L__BB0_21:
	setp.eq.s32 	%p16, %r22, 0;
	@%p16 bra 	$L__BB0_27;
	and.b32  	%r25, %r42, 3;
	setp.lt.u32 	%p17, %r22, 4;
	@%p17 bra 	$L__BB0_24;
	mul.wide.u32 	%rd49, %r57, 4;
	add.s64 	%rd50, %rd6, %rd49;
	ld.global.f32 	%f167, [%rd50];
	sub.f32 	%f168, %f167, %f15;
	fma.rn.f32 	%f169, %f168, %f168, %f289;
	ld.global.f32 	%f170, [%rd50+4];
	sub.f32 	%f171, %f170, %f15;
	fma.rn.f32 	%f172, %f171, %f171, %f169;
	ld.global.f32 	%f173, [%rd50+8];
	sub.f32 	%f174, %f173, %f15;
	fma.rn.f32 	%f175, %f174, %f174, %f172;
	ld.global.f32 	%f176, [%rd50+12];
	sub.f32 	%f177, %f176, %f15;
	fma.rn.f32 	%f289, %f177, %f177, %f175;
	add.s32 	%r57, %r57, 4;
$L__BB0_24:
	setp.eq.s32 	%p18, %r25, 0;
	@%p18 bra 	$L__BB0_27;
	mul.wide.u32 	%rd52, %r57, 4;
	add.s64 	%rd53, %rd35, %rd52;
	add.s64 	%rd83, %rd3, %rd53;
	neg.s32 	%r59, %r25;
$L__BB0_26:
	.pragma "nounroll";
	ld.global.f32 	%f178, [%rd83];
	sub.f32 	%f179, %f178, %f15;
	fma.rn.f32 	%f289, %f179, %f179, %f289;
	add.s64 	%rd83, %rd83, 4;
	add.s32 	%r59, %r59, 1;
	setp.ne.s32 	%p19, %r59, 0;
	@%p19 bra 	$L__BB0_26;
$L__BB0_27:
	setp.lt.s32 	%p20, %r42, 1;
	div.rn.f32 	%f180, %f289, %f14;
	add.f32 	%f181, %f30, %f180;
	rsqrt.approx.f32 	%f29, %f181;
	@%p20 bra 	$L__BB0_39;
	and.b32  	%r31, %r42, 7;
	setp.lt.u32 	%p21, %r42, 8;
	mov.b32 	%r62, 0;
	@%p21 bra 	$L__BB0_31;
	and.b32  	%r62, %r42, 2147483640;
	neg.s32 	%r60, %r62;
	add.s64 	%rd87, %rd4, 16;
	add.s64 	%rd55, %rd35, 16;
	add.s64 	%rd86, %rd3, %rd55;
	add.s64 	%rd85, %rd2, 16;
	add.s64 	%rd84, %rd1, %rd55;
$L__BB0_30:
	.pragma "nounroll";
	ld.global.f32 	%f182, [%rd87+-16];
	ld.global.f32 	%f183, [%rd86+-16];
	sub.f32 	%f184, %f183, %f15;
	mul.f32 	%f185, %f182, %f184;
	ld.global.f32 	%f186, [%rd85+-16];
	fma.rn.f32 	%f187, %f29, %f185, %f186;
	st.global.f32 	[%rd84+-16], %f187;
	ld.global.f32 	%f188, [%rd87+-12];
	ld.global.f32 	%f189, [%rd86+-12];
	sub.f32 	%f190, %f189, %f15;
	mul.f32 	%f191, %f188, %f190;
	ld.global.f32 	%f192, [%rd85+-12];
	fma.rn.f32 	%f193, %f29, %f191, %f192;
	st.global.f32 	[%rd84+-12], %f193;
	ld.global.f32 	%f194, [%rd87+-8];
	ld.global.f32 	%f195, [%rd86+-8];
	sub.f32 	%f196, %f195, %f15;
	mul.f32 	%f197, %f194, %f196;
	ld.global.f32 	%f198, [%rd85+-8];
	fma.rn.f32 	%f199, %f29, %f197, %f198;
	st.global.f32 	[%rd84+-8], %f199;
	ld.global.f32 	%f200, [%rd87+-4];
	ld.global.f32 	%f201, [%rd86+-4];
	sub.f32 	%f202, %f201, %f15;
	mul.f32 	%f203, %f200, %f202;
	ld.global.f32 	%f204, [%rd85+-4];
	fma.rn.f32 	%f205, %f29, %f203, %f204;
	st.global.f32 	[%rd84+-4], %f205;
	ld.global.f32 	%f206, [%rd87];
	ld.global.f32 	%f207, [%rd86];
	sub.f32 	%f208, %f207, %f15;
	mul.f32 	%f209, %f206, %f208;
	ld.global.f32 	%f210, [%rd85];
	fma.rn.f32 	%f211, %f29, %f209, %f210;
	st.global.f32 	[%rd84], %f211;
	ld.global.f32 	%f212, [%rd87+4];
	ld.global.f32 	%f213, [%rd86+4];
	sub.f32 	%f214, %f213, %f15;
	mul.f32 	%f215, %f212, %f214;
	ld.global.f32 	%f216, [%rd85+4];
	fma.rn.f32 	%f217, %f29, %f215, %f216;
	st.global.f32 	[%rd84+4], %f217;
	ld.global.f32 	%f218, [%rd87+8];
	ld.global.f32 	%f219, [%rd86+8];
	sub.f32 	%f220, %f219, %f15;
	mul.f32 	%f221, %f218, %f220;
	ld.global.f32 	%f222, [%rd85+8];
	fma.rn.f32 	%f223, %f29, %f221, %f222;
	st.global.f32 	[%rd84+8], %f223;
	ld.global.f32 	%f224, [%rd87+12];
	ld.global.f32 	%f225, [%rd86+12];
	sub.f32 	%f226, %f225, %f15;
	mul.f32 	%f227, %f224, %f226;
	ld.global.f32 	%f228, [%rd85+12];
	fma.rn.f32 	%f229, %f29, %f227, %f228;
	st.global.f32 	[%rd84+12], %f229;
	add.s32 	%r60, %r60, 8;
	add.s64 	%rd87, %rd87, 32;
	add.s64 	%rd86, %rd86, 32;
	add.s64 	%rd85, %rd85, 32;
	add.s64 	%rd84, %rd84, 32;
	setp.ne.s32 	%p22, %r60, 0;
	@%p22 bra 	$L__BB0_30;
$L__BB0_31:
	setp.eq.s32 	%p23, %r31, 0;
	@%p23 bra 	$L__BB0_39;
	and.b32  	%r37, %r42, 3;
	setp.lt.u32 	%p24, %r31, 4;
	@%p24 bra 	$L__BB0_34;
	cvt.u64.u32 	%rd56, %r62;
	mul.wide.u32 	%rd57, %r62, 4;
	add.s64 	%rd58, %rd4, %rd57;
	ld.global.f32 	%f230, [%rd58];
	add.s64 	%rd59, %rd6, %rd57;
	ld.global.f32 	%f231, [%rd59];
	sub.f32 	%f232, %f231, %f15;
	mul.f32 	%f233, %f230, %f232;
	add.s64 	%rd60, %rd2, %rd57;
	ld.global.f32 	%f234, [%rd60];
	fma.rn.f32 	%f235, %f29, %f233, %f234;
	add.s64 	%rd61, %rd56, %rd5;
	shl.b64 	%rd62, %rd61, 2;
	add.s64 	%rd63, %rd1, %rd62;
	st.global.f32 	[%rd63], %f235;
	ld.global.f32 	%f236, [%rd58+4];
	ld.global.f32 	%f237, [%rd59+4];
	sub.f32 	%f238, %f237, %f15;
	mul.f32 	%f239, %f236, %f238;
	ld.global.f32 	%f240, [%rd60+4];
	fma.rn.f32 	%f241, %f29, %f239, %f240;
	st.global.f32 	[%rd63+4], %f241;
	ld.global.f32 	%f242, [%rd58+8];
	ld.global.f32 	%f243, [%rd59+8];
	sub.f32 	%f244, %f243, %f15;
	mul.f32 	%f245, %f242, %f244;
	ld.global.f32 	%f246, [%rd60+8];
	fma.rn.f32 	%f247, %f29, %f245, %f246;
	st.global.f32 	[%rd63+8], %f247;
	ld.global.f32 	%f248, [%rd58+12];
	ld.global.f32 	%f249, [%rd59+12];
	sub.f32 	%f250, %f249, %f15;
	mul.f32 	%f251, %f248, %f250;
	ld.global.f32 	%f252, [%rd60+12];
	fma.rn.f32 	%f253, %f29, %f251, %f252;
	st.global.f32 	[%rd63+12], %f253;
	add.s32 	%r62, %r62, 4;
$L__BB0_34:
	setp.eq.s32 	%p25, %r37, 0;
	@%p25 bra 	$L__BB0_39;
	setp.eq.s32 	%p26, %r37, 1;
	@%p26 bra 	$L__BB0_37;
	cvt.u64.u32 	%rd64, %r62;
	mul.wide.u32 	%rd65, %r62, 4;
	add.s64 	%rd66, %rd4, %rd65;
	ld.global.f32 	%f254, [%rd66];
	add.s64 	%rd67, %rd6, %rd65;
	ld.global.f32 	%f255, [%rd67];
	sub.f32 	%f256, %f255, %f15;
	mul.f32 	%f257, %f254, %f256;
	add.s64 	%rd68, %rd2, %rd65;
	ld.global.f32 	%f258, [%rd68];
	fma.rn.f32 	%f259, %f29, %f257, %f258;
	add.s64 	%rd69, %rd64, %rd5;
	shl.b64 	%rd70, %rd69, 2;
	add.s64 	%rd71, %rd1, %rd70;
	st.global.f32 	[%rd71], %f259;
	ld.global.f32 	%f260, [%rd66+4];
	ld.global.f32 	%f261, [%rd67+4];
	sub.f32 	%f262, %f261, %f15;
	mul.f32 	%f263, %f260, %f262;
	ld.global.f32 	%f264, [%rd68+4];
	fma.rn.f32 	%f265, %f29, %f263, %f264;
	st.global.f32 	[%rd71+4], %f265;
	add.s32 	%r62, %r62, 2;
$L__BB0_37:
	and.b32  	%r49, %r42, 1;
	setp.eq.b32 	%p27, %r49, 1;
	not.pred 	%p28, %p27;
	@%p28 bra 	$L__BB0_39;
	cvt.u64.u32 	%rd72, %r62;
	mul.wide.u32 	%rd73, %r62, 4;
	add.s64 	%rd74, %rd4, %rd73;
	ld.global.f32 	%f266, [%rd74];
	add.s64 	%rd75, %rd6, %rd73;
	ld.global.f32 	%f267, [%rd75];
	sub.f32 	%f268, %f267, %f15;
	mul.f32 	%f269, %f266, %f268;
	add.s64 	%rd76, %rd2, %rd73;
	ld.global.f32 	%f270, [%rd76];
	fma.rn.f32 	%f271, %f29, %f269, %f270;
	add.s64 	%rd77, %rd72, %rd5;
	shl.b64 	%rd78, %rd77, 2;
	add.s64 	%rd79, %rd1, %rd78;
	st.global.f32 	[%rd79], %f271;
$L__BB0_39:
	ret;

}


// ===== COMPILED SASS (sm_100) =====

	.target	sm_100

	.elftype	@"ET_EXEC"


//--------------------- .note.nv.tkinfo           --------------------------
	.section	.note.nv.tkinfo,"",@"SHT_NOTE"
	.sectionflags	@"SHF_NOTE_NV_TKINFO"
	.tkinfo
        /*0018*/ 	.word	0x00000002
        /*0030*/ 	.string	""
        /*0030*/ 	.string	"ptxas"
        /*0030*/ 	.string	"Cuda compilation tools, release 13.0, V13.0.88"
        /*0030*/ 	.string	"Build cuda_13.0.r13.0/compiler.36424714_0"
        /*0030*/ 	.string	"-arch sm_100 -m 64 "



//--------------------- .note.nv.cuinfo           --------------------------
	.section	.note.nv.cuinfo,"",@"SHT_NOTE"
	.sectionflags	@"SHF_NOTE_NV_CUINFO"
        /*0018*/ 	.short	0x0002
        /*001a*/ 	.short	0x0064
        /*001c*/ 	.short	0x0082
	.zero		2


//--------------------- .nv.info                  --------------------------
	.section	.nv.info,"",@"SHT_CUDA_INFO"
	.align	4


	//----- nvinfo : EIATTR_REGCOUNT
	.align		4
        /*0000*/ 	.byte	0x04, 0x2f
        /*0002*/ 	.short	(.L_1 - .L_0)
	.align		4
.L_0:
        /*0004*/ 	.word	index@(_Z20layerNormNaiveKernelPKfS0_S0_Pfif)
        /*0008*/ 	.word	0x00000020


	//----- nvinfo : EIATTR_FRAME_SIZE
	.align		4
.L_1:
        /*000c*/ 	.byte	0x04, 0x11
        /*000e*/ 	.short	(.L_3 - .L_2)
	.align		4
.L_2:
        /*0010*/ 	.word	index@($__internal_0_$__cuda_sm3x_div_rn_noftz_f32_slowpath)
        /*0014*/ 	.word	0x00000000


	//----- nvinfo : EIATTR_FRAME_SIZE
	.align		4
.L_3:
        /*0018*/ 	.byte	0x04, 0x11
        /*001a*/ 	.short	(.L_5 - .L_4)
	.align		4
.L_4:
        /*001c*/ 	.word	index@(_Z20layerNormNaiveKernelPKfS0_S0_Pfif)
        /*0020*/ 	.word	0x00000000


	//----- nvinfo : EIATTR_MIN_STACK_SIZE
	.align		4
.L_5:
        /*0024*/ 	.byte	0x04, 0x12
        /*0026*/ 	.short	(.L_7 - .L_6)
	.align		4
.L_6:
        /*0028*/ 	.word	index@(_Z20layerNormNaiveKernelPKfS0_S0_Pfif)
        /*002c*/ 	.word	0x00000000
.L_7:


//--------------------- .nv.compat                --------------------------
	.section	.nv.compat,"",@"SHT_CUDA_COMPAT_INFO"
	.align	4
        /*0000*/ 	.byte	0x02, 0x09, 0x00, 0x00, 0x02, 0x02, 0x01, 0x00, 0x02, 0x05, 0x05, 0x00, 0x03, 0x07, 0x01, 0x01
        /*0010*/ 	.byte	0x02, 0x03, 0x00, 0x00, 0x02, 0x06, 0x01, 0x00, 0x04, 0x0b, 0x08, 0x00, 0x01, 0x00, 0x00, 0x00
        /*0020*/ 	.byte	0x00, 0x00, 0x00, 0x00


//--------------------- .nv.info._Z20layerNormNaiveKernelPKfS0_S0_Pfif --------------------------
	.section	.nv.info._Z20layerNormNaiveKernelPKfS0_S0_Pfif,"",@"SHT_CUDA_INFO"
	.sectionflags	@""
	.align	4


	//----- nvinfo : EIATTR_CUDA_API_VERSION
	.align		4
        /*0000*/ 	.byte	0x04, 0x37
        /*0002*/ 	.short	(.L_9 - .L_8)
.L_8:
        /*0004*/ 	.word	0x00000082


	//----- nvinfo : EIATTR_KPARAM_INFO
	.align		4
.L_9:
        /*0008*/ 	.byte	0x04, 0x17
        /*000a*/ 	.short	(.L_11 - .L_10)
.L_10:
        /*000c*/ 	.word	0x00000000
        /*0010*/ 	.short	0x0005
        /*0012*/ 	.short	0x0024
        /*0014*/ 	.byte	0x00, 0xf0, 0x11, 0x00


	//----- nvinfo : EIATTR_KPARAM_INFO
	.align		4
.L_11:
        /*0018*/ 	.byte	0x04, 0x17
        /*001a*/ 	.short	(.L_13 - .L_12)
.L_12:
        /*001c*/ 	.word	0x00000000
        /*0020*/ 	.short	0x0004
        /*0022*/ 	.short	0x0020
        /*0024*/ 	.byte	0x00, 0xf0, 0x11, 0x00


	//----- nvinfo : EIATTR_KPARAM_INFO
	.align		4
.L_13:
        /*0028*/ 	.byte	0x04, 0x17
        /*002a*/ 	.short	(.L_15 - .L_14)
.L_14:
        /*002c*/ 	.word	0x00000000
        /*0030*/ 	.short	0x0003
        /*0032*/ 	.short	0x0018
        /*0034*/ 	.byte	0x00, 0xf5, 0x21, 0x00


	//----- nvinfo : EIATTR_KPARAM_INFO
	.align		4
.L_15:
        /*0038*/ 	.byte	0x04, 0x17
        /*003a*/ 	.short	(.L_17 - .L_16)
.L_16:
        /*003c*/ 	.word	0x00000000
        /*0040*/ 	.short	0x0002
        /*0042*/ 	.short	0x0010
        /*0044*/ 	.byte	0x00, 0xf5, 0x21, 0x00


	//----- nvinfo : EIATTR_KPARAM_INFO
	.align		4
.L_17:
        /*0048*/ 	.byte	0x04, 0x17
        /*004a*/ 	.short	(.L_19 - .L_18)
.L_18:
        /*004c*/ 	.word	0x00000000
        /*0050*/ 	.short	0x0001
        /*0052*/ 	.short	0x0008
        /*0054*/ 	.byte	0x00, 0xf5, 0x21, 0x00


	//----- nvinfo : EIATTR_KPARAM_INFO
	.align		4
.L_19:
        /*0058*/ 	.byte	0x04, 0x17
        /*005a*/ 	.short	(.L_21 - .L_20)
.L_20:
        /*005c*/ 	.word	0x00000000
        /*0060*/ 	.short	0x0000
        /*0062*/ 	.short	0x0000
        /*0064*/ 	.byte	0x00, 0xf5, 0x21, 0x00


	//----- nvinfo : EIATTR_SPARSE_MMA_MASK
	.align		4
.L_21:
        /*0068*/ 	.byte	0x03, 0x50
        /*006a*/ 	.short	0x0000


	//----- nvinfo : EIATTR_MAXREG_COUNT
	.align		4
        /*006c*/ 	.byte	0x03, 0x1b
        /*006e*/ 	.short	0x00ff


	//----- nvinfo : EIATTR_MERCURY_ISA_VERSION
	.align		4
        /*0070*/ 	.byte	0x03, 0x5f
        /*0072*/ 	.short	0x0101


	//----- nvinfo : EIATTR_VRC_CTA_INIT_COUNT
	.align		4
        /*0074*/ 	.byte	0x02, 0x4a
	.zero		1
	.zero		1


	//----- nvinfo : EIATTR_EXIT_INSTR_OFFSETS
	.align		4
        /*0078*/ 	.byte	0x04, 0x1c
        /*007a*/ 	.short	(.L_23 - .L_22)


	//   ....[0]....
.L_22:
        /*007c*/ 	.word	0x00000030


	//   ....[1]....
        /*0080*/ 	.word	0x00001220


	//   ....[2]....
        /*0084*/ 	.word	0x00001870


	//   ....[3]....
        /*0088*/ 	.word	0x00001b30


	//   ....[4]....
        /*008c*/ 	.word	0x00001d10


	//   ....[5]....
        /*0090*/ 	.word	0x00001e30


	//----- nvinfo : EIATTR_CRS_STACK_SIZE
	.align		4
.L_23:
        /*0094*/ 	.byte	0x04, 0x1e
        /*0096*/ 	.short	(.L_25 - .L_24)
.L_24:
        /*0098*/ 	.word	0x00000000


	//----- nvinfo : EIATTR_CBANK_PARAM_SIZE
	.align		4
.L_25:
        /*009c*/ 	.byte	0x03, 0x19
        /*009e*/ 	.short	0x0028


	//----- nvinfo : EIATTR_PARAM_CBANK
	.align		4
        /*00a0*/ 	.byte	0x04, 0x0a
        /*00a2*/ 	.short	(.L_27 - .L_26)
	.align		4
.L_26:
        /*00a4*/ 	.word	index@(.nv.constant0._Z20layerNormNaiveKernelPKfS0_S0_Pfif)
        /*00a8*/ 	.short	0x0380
        /*00aa*/ 	.short	0x0028


	//----- nvinfo : EIATTR_SW_WAR
	.align		4
.L_27:
        /*00ac*/ 	.byte	0x04, 0x36
        /*00ae*/ 	.short	(.L_29 - .L_28)
.L_28:
        /*00b0*/ 	.word	0x00000008
.L_29:


//--------------------- .nv.callgraph             --------------------------
	.section	.nv.callgraph,"",@"SHT_CUDA_CALLGRAPH"
	.align	4
	.sectionentsize	8
	.align		4
        /*0000*/ 	.word	0x00000000
	.align		4
        /*0004*/ 	.word	0xffffffff
	.align		4
        /*0008*/ 	.word	0x00000000
	.align		4
        /*000c*/ 	.word	0xfffffffe
	.align		4
        /*0010*/ 	.word	0x00000000
	.align		4
        /*0014*/ 	.word	0xfffffffd
	.align		4
        /*0018*/ 	.word	0x00000000
	.align		4
        /*001c*/ 	.word	0xfffffffc


//--------------------- .text._Z20layerNormNaiveKernelPKfS0_S0_Pfif --------------------------
	.section	.text._Z20layerNormNaiveKernelPKfS0_S0_Pfif,"ax",@progbits
	.align	128
        .global         _Z20layerNormNaiveKernelPKfS0_S0_Pfif
        .type           _Z20layerNormNaiveKernelPKfS0_S0_Pfif,@function
        .size           _Z20layerNormNaiveKernelPKfS0_S0_Pfif,(.L_x_27 - _Z20layerNormNaiveKernelPKfS0_S0_Pfif)
        .other          _Z20layerNormNaiveKernelPKfS0_S0_Pfif,@"STO_CUDA_ENTRY STV_DEFAULT"
_Z20layerNormNaiveKernelPKfS0_S0_Pfif:
.text._Z20layerNormNaiveKernelPKfS0_S0_Pfif:
[----:B------:R-:W-:Y:S01]  /*0000*/  LDC R1, c[0x0][0x37c] ;  /* 0x0000df00ff017b82 */ /* 0x000fe20000000800 */
[----:B------:R-:W0:Y:S02]  /*0010*/  S2R R0, SR_TID.X ;  /* 0x0000000000007919 */ /* 0x000e240000002100 */
[----:B0-----:R-:W-:-:S13]  /*0020*/  ISETP.NE.AND P0, PT, R0, RZ, PT ;  /* 0x000000ff0000720c */ /* 0x001fda0003f05270 */
[----:B------:R-:W-:Y:S05]  /*0030*/  @P0 EXIT ;  /* 0x000000000000094d */ /* 0x000fea0003800000 */
[----:B------:R-:W0:Y:S01]  /*0040*/  S2UR UR4, SR_CTAID.X ;  /* 0x00000000000479c3 */ /* 0x000e220000002500 */
[----:B------:R-:W0:Y:S01]  /*0050*/  LDCU UR12, c[0x0][0x3a0] ;  /* 0x00007400ff0c77ac */ /* 0x000e220008000800 */
[----:B------:R-:W-:Y:S01]  /*0060*/  HFMA2 R8, -RZ, RZ, 0, 0 ;  /* 0x00000000ff087431 */ /* 0x000fe200000001ff */
[----:B------:R-:W1:Y:S01]  /*0070*/  LDCU.64 UR14, c[0x0][0x380] ;  /* 0x00007000ff0e77ac */ /* 0x000e620008000a00 */
[----:B------:R-:W2:Y:S01]  /*0080*/  LDCU.64 UR20, c[0x0][0x358] ;  /* 0x00006b00ff1477ac */ /* 0x000ea20008000a00 */
[----:B0-----:R-:W-:-:S04]  /*0090*/  UIMAD UR4, UR4, UR12, URZ ;  /* 0x0000000c040472a4 */ /* 0x001fc8000f8e02ff */
[----:B------:R-:W-:Y:S02]  /*00a0*/  USHF.R.S32.HI UR22, URZ, 0x1f, UR4 ;  /* 0x0000001fff167899 */ /* 0x000fe40008011404 */
[----:B------:R-:W-:Y:S02]  /*00b0*/  USHF.L.U32 UR23, UR4, 0x2, URZ ;  /* 0x0000000204177899 */ /* 0x000fe400080006ff */
[----:B------:R-:W-:Y:S02]  /*00c0*/  USHF.L.U64.HI UR24, UR4, 0x2, UR22 ;  /* 0x0000000204187899 */ /* 0x000fe40008010216 */
[----:B-1----:R-:W-:-:S04]  /*00d0*/  UIADD3 UR6, UP0, UPT, UR23, UR14, URZ ;  /* 0x0000000e17067290 */ /* 0x002fc8000ff1e0ff */
[----:B------:R-:W-:Y:S02]  /*00e0*/  UIADD3.X UR7, UPT, UPT, UR24, UR15, URZ, UP0, !UPT ;  /* 0x0000000f18077290 */ /* 0x000fe400087fe4ff */
[----:B------:R-:W-:Y:S01]  /*00f0*/  UISETP.GE.AND UP0, UPT, UR12, 0x1, UPT ;  /* 0x000000010c00788c */ /* 0x000fe2000bf06270 */
[----:B------:R-:W-:-:S03]  /*0100*/  MOV R4, UR6 ;  /* 0x0000000600047c02 */ /* 0x000fc60008000f00 */
[----:B------:R-:W-:-:S05]  /*0110*/  MOV R5, UR7 ;  /* 0x0000000700057c02 */ /* 0x000fca0008000f00 */
[----:B--2---:R-:W-:Y:S05]  /*0120*/  BRA.U !UP0, `(.L_x_0) ;  /* 0x0000000508a47547 */ /* 0x004fea000b800000 */
[----:B------:R-:W-:Y:S01]  /*0130*/  UISETP.GE.U32.AND UP2, UPT, UR12, 0x10, UPT ;  /* 0x000000100c00788c */ /* 0x000fe2000bf46070 */
[----:B------:R-:W-:Y:S01]  /*0140*/  MOV R8, RZ ;  /* 0x000000ff00087202 */ /* 0x000fe20000000f00 */
[----:B------:R-:W-:Y:S01]  /*0150*/  ULOP3.LUT UR5, UR12, 0xf, URZ, 0xc0, !UPT ;  /* 0x0000000f0c057892 */ /* 0x000fe2000f8ec0ff */
[----:B------:R-:W-:-:S03]  /*0160*/  MOV R7, RZ ;  /* 0x000000ff00077202 */ /* 0x000fc60000000f00 */
[----:B------:R-:W-:-:S03]  /*0170*/  UISETP.NE.AND UP1, UPT, UR5, URZ, UPT ;  /* 0x000000ff0500728c */ /* 0x000fc6000bf25270 */
[----:B------:R-:W-:Y:S08]  /*0180*/  BRA.U !UP2, `(.L_x_1) ;  /* 0x000000010ab47547 */ /* 0x000ff0000b800000 */
[----:B------:R-:W-:Y:S01]  /*0190*/  UIADD3 UR10, UP2, UPT, UR6, 0x20, URZ ;  /* 0x00000020060a7890 */ /* 0x000fe2000ff5e0ff */
[----:B------:R-:W-:Y:S01]  /*01a0*/  MOV R8, RZ ;  /* 0x000000ff00087202 */ /* 0x000fe20000000f00 */
[----:B------:R-:W-:Y:S02]  /*01b0*/  ULOP3.LUT UR8, UR12, 0x7ffffff0, URZ, 0xc0, !UPT ;  /* 0x7ffffff00c087892 */ /* 0x000fe4000f8ec0ff */
[----:B------:R-:W-:Y:S02]  /*01c0*/  UIADD3.X UR11, UPT, UPT, URZ, UR7, URZ, UP2, !UPT ;  /* 0x00000007ff0b7290 */ /* 0x000fe400097fe4ff */
[----:B------:R-:W-:Y:S01]  /*01d0*/  MOV R2, UR10 ;  /* 0x0000000a00027c02 */ /* 0x000fe20008000f00 */
[----:B------:R-:W-:Y:S02]  /*01e0*/  UIADD3 UR9, UPT, UPT, -UR8, URZ, URZ ;  /* 0x000000ff08097290 */ /* 0x000fe4000fffe1ff */
[----:B------:R-:W-:Y:S02]  /*01f0*/  MOV R7, UR8 ;  /* 0x0000000800077c02 */ /* 0x000fe40008000f00 */
[----:B------:R-:W-:-:S08]  /*0200*/  MOV R3, UR11 ;  /* 0x0000000b00037c02 */ /* 0x000fd00008000f00 */
.L_x_2:
[----:B------:R-:W2:Y:S04]  /*0210*/  LDG.E R15, desc[UR20][R2.64+-0x20] ;  /* 0xffffe014020f7981 */ /* 0x000ea8000c1e1900 */
[----:B------:R-:W3:Y:S04]  /*0220*/  LDG.E R16, desc[UR20][R2.64+-0x1c] ;  /* 0xffffe41402107981 */ /* 0x000ee8000c1e1900 */
[----:B------:R-:W4:Y:S04]  /*0230*/  LDG.E R18, desc[UR20][R2.64+-0x18] ;  /* 0xffffe81402127981 */ /* 0x000f28000c1e1900 */
[----:B------:R-:W5:Y:S04]  /*0240*/  LDG.E R20, desc[UR20][R2.64+-0x14] ;  /* 0xffffec1402147981 */ /* 0x000f68000c1e1900 */
        /* <DEDUP_REMOVED lines=11> */
[----:B------:R0:W5:Y:S01]  /*0300*/  LDG.E R0, desc[UR20][R2.64+0x1c] ;  /* 0x00001c1402007981 */ /* 0x000162000c1e1900 */
[----:B------:R-:W-:-:S04]  /*0310*/  UIADD3 UR9, UPT, UPT, UR9, 0x10, URZ ;  /* 0x0000001009097890 */ /* 0x000fc8000fffe0ff */
[----:B------:R-:W-:Y:S01]  /*0320*/  UISETP.NE.AND UP2, UPT, UR9, URZ, UPT ;  /* 0x000000ff0900728c */ /* 0x000fe2000bf45270 */
[----:B0-----:R-:W-:-:S04]  /*0330*/  IADD3 R2, P0, PT, R2, 0x40, RZ ;  /* 0x0000004002027810 */ /* 0x001fc80007f1e0ff */
[----:B------:R-:W-:Y:S01]  /*0340*/  IADD3.X R3, PT, PT, RZ, R3, RZ, P0, !PT ;  /* 0x00000003ff037210 */ /* 0x000fe200007fe4ff */
[----:B--2---:R-:W-:-:S04]  /*0350*/  FADD R15, R15, R8 ;  /* 0x000000080f0f7221 */ /* 0x004fc80000000000 */
[----:B---3--:R-:W-:-:S04]  /*0360*/  FADD R15, R15, R16 ;  /* 0x000000100f0f7221 */ /* 0x008fc80000000000 */
[----:B----4-:R-:W-:-:S04]  /*0370*/  FADD R15, R15, R18 ;  /* 0x000000120f0f7221 */ /* 0x010fc80000000000 */
[----:B-----5:R-:W-:-:S04]  /*0380*/  FADD R15, R15, R20 ;  /* 0x000000140f0f7221 */ /* 0x020fc80000000000 */
[----:B------:R-:W-:-:S04]  /*0390*/  FADD R15, R15, R22 ;  /* 0x000000160f0f7221 */ /* 0x000fc80000000000 */
        /* <DEDUP_REMOVED lines=10> */
[----:B------:R-:W-:Y:S01]  /*0440*/  FADD R8, R9, R0 ;  /* 0x0000000009087221 */ /* 0x000fe20000000000 */
[----:B------:R-:W-:Y:S06]  /*0450*/  BRA.U UP2, `(.L_x_2) ;  /* 0xfffffffd026c7547 */ /* 0x000fec000b83ffff */
.L_x_1:
[----:B------:R-:W-:Y:S05]  /*0460*/  BRA.U !UP1, `(.L_x_0) ;  /* 0x0000000109d47547 */ /* 0x000fea000b800000 */
[----:B------:R-:W-:Y:S02]  /*0470*/  UISETP.GE.U32.AND UP1, UPT, UR5, 0x8, UPT ;  /* 0x000000080500788c */ /* 0x000fe4000bf26070 */
[----:B------:R-:W-:-:S04]  /*0480*/  ULOP3.LUT UR8, UR12, 0x7, URZ, 0xc0, !UPT ;  /* 0x000000070c087892 */ /* 0x000fc8000f8ec0ff */
[----:B------:R-:W-:-:S03]  /*0490*/  UISETP.NE.AND UP2, UPT, UR8, URZ, UPT ;  /* 0x000000ff0800728c */ /* 0x000fc6000bf45270 */
[----:B------:R-:W-:Y:S08]  /*04a0*/  BRA.U !UP1, `(.L_x_3) ;  /* 0x0000000109487547 */ /* 0x000ff0000b800000 */
[----:B------:R-:W-:-:S05]  /*04b0*/  IMAD.WIDE.U32 R2, R7, 0x4, R4 ;  /* 0x0000000407027825 */ /* 0x000fca00078e0004 */
[----:B------:R-:W2:Y:S04]  /*04c0*/  LDG.E R9, desc[UR20][R2.64] ;  /* 0x0000001402097981 */ /* 0x000ea8000c1e1900 */
[----:B------:R-:W3:Y:S04]  /*04d0*/  LDG.E R0, desc[UR20][R2.64+0x4] ;  /* 0x0000041402007981 */ /* 0x000ee8000c1e1900 */
[----:B------:R-:W4:Y:S04]  /*04e0*/  LDG.E R11, desc[UR20][R2.64+0x8] ;  /* 0x00000814020b7981 */ /* 0x000f28000c1e1900 */
[----:B------:R-:W5:Y:S04]  /*04f0*/  LDG.E R13, desc[UR20][R2.64+0xc] ;  /* 0x00000c14020d7981 */ /* 0x000f68000c1e1900 */
[----:B------:R-:W5:Y:S04]  /*0500*/  LDG.E R15, desc[UR20][R2.64+0x10] ;  /* 0x00001014020f7981 */ /* 0x000f68000c1e1900 */
[----:B------:R-:W5:Y:S04]  /*0510*/  LDG.E R17, desc[UR20][R2.64+0x14] ;  /* 0x0000141402117981 */ /* 0x000f68000c1e1900 */
[----:B------:R-:W5:Y:S04]  /*0520*/  LDG.E R19, desc[UR20][R2.64+0x18] ;  /* 0x0000181402137981 */ /* 0x000f68000c1e1900 */
[----:B------:R-:W5:Y:S01]  /*0530*/  LDG.E R21, desc[UR20][R2.64+0x1c] ;  /* 0x00001c1402157981 */ /* 0x000f62000c1e1900 */
[----:B------:R-:W-:Y:S01]  /*0540*/  IADD3 R7, PT, PT, R7, 0x8, RZ ;  /* 0x0000000807077810 */ /* 0x000fe20007ffe0ff */
[----:B--2---:R-:W-:-:S04]  /*0550*/  FADD R9, R8, R9 ;  /* 0x0000000908097221 */ /* 0x004fc80000000000 */
[----:B---3--:R-:W-:-:S04]  /*0560*/  FADD R0, R9, R0 ;  /* 0x0000000009007221 */ /* 0x008fc80000000000 */
[----:B----4-:R-:W-:-:S04]  /*0570*/  FADD R0, R0, R11 ;  /* 0x0000000b00007221 */ /* 0x010fc80000000000 */
[----:B-----5:R-:W-:-:S04]  /*0580*/  FADD R0, R0, R13 ;  /* 0x0000000d00007221 */ /* 0x020fc80000000000 */
[----:B------:R-:W-:-:S04]  /*0590*/  FADD R0, R0, R15 ;  /* 0x0000000f00007221 */ /* 0x000fc80000000000 */
[----:B------:R-:W-:-:S04]  /*05a0*/  FADD R0, R0, R17 ;  /* 0x0000001100007221 */ /* 0x000fc80000000000 */
[----:B------:R-:W-:-:S04]  /*05b0*/  FADD R0, R0, R19 ;  /* 0x0000001300007221 */ /* 0x000fc80000000000 */
[----:B------:R-:W-:-:S07]  /*05c0*/  FADD R8, R0, R21 ;  /* 0x0000001500087221 */ /* 0x000fce0000000000 */
.L_x_3:
        /* <DEDUP_REMOVED lines=9> */
[----:B------:R-:W5:Y:S01]  /*0660*/  LDG.E R13, desc[UR20][R2.64+0xc] ;  /* 0x00000c14020d7981 */ /* 0x000f62000c1e1900 */
[----:B------:R-:W-:Y:S01]  /*0670*/  IADD3 R7, PT, PT, R7, 0x4, RZ ;  /* 0x0000000407077810 */ /* 0x000fe20007ffe0ff */
[----:B--2---:R-:W-:-:S04]  /*0680*/  FADD R9, R8, R9 ;  /* 0x0000000908097221 */ /* 0x004fc80000000000 */
[----:B---3--:R-:W-:-:S04]  /*0690*/  FADD R0, R9, R0 ;  /* 0x0000000009007221 */ /* 0x008fc80000000000 */
[----:B----4-:R-:W-:-:S04]  /*06a0*/  FADD R0, R0, R11 ;  /* 0x0000000b00007221 */ /* 0x010fc80000000000 */
[----:B-----5:R-:W-:-:S07]  /*06b0*/  FADD R8, R0, R13 ;  /* 0x0000000d00087221 */ /* 0x020fce0000000000 */
.L_x_4:
[----:B------:R-:W-:Y:S05]  /*06c0*/  BRA.U !UP2, `(.L_x_0) ;  /* 0x000000010a3c7547 */ /* 0x000fea000b800000 */
[----:B------:R-:W-:Y:S01]  /*06d0*/  MOV R2, UR23 ;  /* 0x0000001700027c02 */ /* 0x000fe20008000f00 */
[----:B------:R-:W-:Y:S01]  /*06e0*/  UIADD3 UR5, UPT, UPT, -UR5, URZ, URZ ;  /* 0x000000ff05057290 */ /* 0x000fe2000fffe1ff */
[----:B------:R-:W-:-:S03]  /*06f0*/  MOV R3, UR24 ;  /* 0x0000001800037c02 */ /* 0x000fc60008000f00 */
[----:B------:R-:W-:-:S03]  /*0700*/  IMAD.WIDE.U32 R2, R7, 0x4, R2 ;  /* 0x0000000407027825 */ /* 0x000fc600078e0002 */
[----:B------:R-:W-:-:S04]  /*0710*/  IADD3 R0, P0, PT, R2, UR14, RZ ;  /* 0x0000000e02007c10 */ /* 0x000fc8000ff1e0ff */
[----:B------:R-:W-:-:S09]  /*0720*/  IADD3.X R7, PT, PT, R3, UR15, RZ, P0, !PT ;  /* 0x0000000f03077c10 */ /* 0x000fd200087fe4ff */
.L_x_5:
[----:B------:R-:W-:Y:S02]  /*0730*/  MOV R3, R7 ;  /* 0x0000000700037202 */ /* 0x000fe40000000f00 */
[----:B------:R-:W-:-:S05]  /*0740*/  MOV R2, R0 ;  /* 0x0000000000027202 */ /* 0x000fca0000000f00 */
[----:B------:R-:W2:Y:S01]  /*0750*/  LDG.E R3, desc[UR20][R2.64] ;  /* 0x0000001402037981 */ /* 0x000ea2000c1e1900 */
[----:B------:R-:W-:Y:S01]  /*0760*/  UIADD3 UR5, UPT, UPT, UR5, 0x1, URZ ;  /* 0x0000000105057890 */ /* 0x000fe2000fffe0ff */
[----:B------:R-:W-:-:S03]  /*0770*/  IADD3 R0, P0, PT, R0, 0x4, RZ ;  /* 0x0000000400007810 */ /* 0x000fc60007f1e0ff */
[----:B------:R-:W-:Y:S01]  /*0780*/  UISETP.NE.AND UP1, UPT, UR5, URZ, UPT ;  /* 0x000000ff0500728c */ /* 0x000fe2000bf25270 */
[----:B------:R-:W-:Y:S01]  /*0790*/  IADD3.X R7, PT, PT, RZ, R7, RZ, P0, !PT ;  /* 0x00000007ff077210 */ /* 0x000fe200007fe4ff */
[----:B--2---:R-:W-:-:S07]  /*07a0*/  FADD R8, R3, R8 ;  /* 0x0000000803087221 */ /* 0x004fce0000000000 */
[----:B------:R-:W-:Y:S05]  /*07b0*/  BRA.U UP1, `(.L_x_5) ;  /* 0xfffffffd01dc7547 */ /* 0x000fea000b83ffff */
.L_x_0:
[----:B------:R-:W-:-:S04]  /*07c0*/  I2FP.F32.S32 R7, UR12 ;  /* 0x0000000c00077c45 */ /* 0x000fc80008201400 */
[----:B------:R-:W0:Y:S08]  /*07d0*/  MUFU.RCP R0, R7 ;  /* 0x0000000700007308 */ /* 0x000e300000001000 */
[----:B------:R-:W1:Y:S01]  /*07e0*/  FCHK P0, R8, R7 ;  /* 0x0000000708007302 */ /* 0x000e620000000000 */
[----:B0-----:R-:W-:-:S04]  /*07f0*/  FFMA R3, -R7, R0, 1 ;  /* 0x3f80000007037423 */ /* 0x001fc80000000100 */
[----:B------:R-:W-:-:S04]  /*0800*/  FFMA R0, R0, R3, R0 ;  /* 0x0000000300007223 */ /* 0x000fc80000000000 */
[----:B------:R-:W-:-:S04]  /*0810*/  FFMA R3, R0, R8, RZ ;  /* 0x0000000800037223 */ /* 0x000fc800000000ff */
[----:B------:R-:W-:-:S04]  /*0820*/  FFMA R6, -R7, R3, R8 ;  /* 0x0000000307067223 */ /* 0x000fc80000000108 */
[----:B------:R-:W-:Y:S01]  /*0830*/  FFMA R6, R0, R6, R3 ;  /* 0x0000000600067223 */ /* 0x000fe20000000003 */
[----:B-1----:R-:W-:Y:S06]  /*0840*/  @!P0 BRA `(.L_x_6) ;  /* 0x0000000000148947 */ /* 0x002fec0003800000 */
[----:B------:R-:W-:Y:S02]  /*0850*/  MOV R0, R8 ;  /* 0x0000000800007202 */ /* 0x000fe40000000f00 */
[----:B------:R-:W-:Y:S02]  /*0860*/  MOV R3, R7 ;  /* 0x0000000700037202 */ /* 0x000fe40000000f00 */
[----:B------:R-:W-:-:S07]  /*0870*/  MOV R2, 0x890 ;  /* 0x0000089000027802 */ /* 0x000fce0000000f00 */
[----:B------:R-:W-:Y:S05]  /*0880*/  CALL.REL.NOINC `($__internal_0_$__cuda_sm3x_div_rn_noftz_f32_slowpath) ;  /* 0x00000014006c7944 */ /* 0x000fea0003c00000 */
[----:B------:R-:W-:-:S07]  /*0890*/  MOV R6, R0 ;  /* 0x0000000000067202 */ /* 0x000fce0000000f00 */
.L_x_6:
[----:B------:R-:W-:Y:S01]  /*08a0*/  HFMA2 R8, -RZ, RZ, 0, 0 ;  /* 0x00000000ff087431 */ /* 0x000fe200000001ff */
[----:B------:R-:W-:Y:S06]  /*08b0*/  BRA.U !UP0, `(.L_x_7) ;  /* 0x0000000908147547 */ /* 0x000fec000b800000 */
[----:B------:R-:W0:Y:S01]  /*08c0*/  LDC R0, c[0x0][0x3a0] ;  /* 0x0000e800ff007b82 */ /* 0x000e220000000800 */
[----:B------:R-:W-:Y:S02]  /*08d0*/  CS2R R8, SRZ ;  /* 0x0000000000087805 */ /* 0x000fe4000001ff00 */
[C---:B0-----:R-:W-:Y:S02]  /*08e0*/  ISETP.GE.U32.AND P0, PT, R0.reuse, 0x10, PT ;  /* 0x000000100000780c */ /* 0x041fe40003f06070 */
[----:B------:R-:W-:-:S04]  /*08f0*/  LOP3.LUT R20, R0, 0xf, RZ, 0xc0, !PT ;  /* 0x0000000f00147812 */ /* 0x000fc800078ec0ff */
[----:B------:R-:W-:-:S07]  /*0900*/  ISETP.NE.AND P2, PT, R20, RZ, PT ;  /* 0x000000ff1400720c */ /* 0x000fce0003f45270 */
[----:B------:R-:W-:Y:S06]  /*0910*/  @!P0 BRA `(.L_x_8) ;  /* 0x0000000000f08947 */ /* 0x000fec0003800000 */
[----:B------:R-:W-:Y:S01]  /*0920*/  UIADD3 UR6, UP0, UPT, UR6, 0x20, URZ ;  /* 0x0000002006067890 */ /* 0x000fe2000ff1e0ff */
[----:B------:R-:W-:Y:S02]  /*0930*/  LOP3.LUT R9, R0, 0x7ffffff0, RZ, 0xc0, !PT ;  /* 0x7ffffff000097812 */ /* 0x000fe400078ec0ff */
[----:B------:R-:W-:Y:S01]  /*0940*/  MOV R8, RZ ;  /* 0x000000ff00087202 */ /* 0x000fe20000000f00 */
[----:B------:R-:W-:Y:S01]  /*0950*/  UIADD3.X UR7, UPT, UPT, URZ, UR7, URZ, UP0, !UPT ;  /* 0x00000007ff077290 */ /* 0x000fe200087fe4ff */
[----:B------:R-:W-:Y:S02]  /*0960*/  IADD3 R22, PT, PT, -R9, RZ, RZ ;  /* 0x000000ff09167210 */ /* 0x000fe40007ffe1ff */
[----:B------:R-:W-:-:S03]  /*0970*/  MOV R2, UR6 ;  /* 0x0000000600027c02 */ /* 0x000fc60008000f00 */
[----:B------:R-:W-:-:S07]  /*0980*/  MOV R3, UR7 ;  /* 0x0000000700037c02 */ /* 0x000fce0008000f00 */
.L_x_9:
        /* <DEDUP_REMOVED lines=13> */
[----:B------:R-:W5:Y:S01]  /*0a60*/  LDG.E R11, desc[UR20][R2.64+0x14] ;  /* 0x00001414020b7981 */ /* 0x000f62000c1e1900 */
[----:B--2---:R-:W-:-:S03]  /*0a70*/  FADD R16, R14, -R6 ;  /* 0x800000060e107221 */ /* 0x004fc60000000000 */
[----:B------:R-:W2:Y:S01]  /*0a80*/  LDG.E R14, desc[UR20][R2.64+0x18] ;  /* 0x00001814020e7981 */ /* 0x000ea2000c1e1900 */
[----:B------:R-:W-:-:S03]  /*0a90*/  FFMA R16, R16, R16, R8 ;  /* 0x0000001010107223 */ /* 0x000fc60000000008 */
[----:B------:R0:W2:Y:S01]  /*0aa0*/  LDG.E R8, desc[UR20][R2.64+0x1c] ;  /* 0x00001c1402087981 */ /* 0x0000a2000c1e1900 */
[--C-:B---3--:R-:W-:Y:S01]  /*0ab0*/  FADD R18, R18, -R6.reuse ;  /* 0x8000000612127221 */ /* 0x108fe20000000000 */
[----:B----4-:R-:W-:Y:S01]  /*0ac0*/  FADD R12, R12, -R6 ;  /* 0x800000060c0c7221 */ /* 0x010fe20000000000 */
[----:B------:R-:W-:Y:S02]  /*0ad0*/  IADD3 R22, PT, PT, R22, 0x10, RZ ;  /* 0x0000001016167810 */ /* 0x000fe40007ffe0ff */
[----:B------:R-:W-:Y:S01]  /*0ae0*/  FFMA R16, R18, R18, R16 ;  /* 0x0000001212107223 */ /* 0x000fe20000000010 */
[----:B-----5:R-:W-:Y:S01]  /*0af0*/  FADD R10, R10, -R6 ;  /* 0x800000060a0a7221 */ /* 0x020fe20000000000 */
[----:B------:R-:W-:Y:S02]  /*0b00*/  ISETP.NE.AND P0, PT, R22, RZ, PT ;  /* 0x000000ff1600720c */ /* 0x000fe40003f05270 */
[----:B------:R-:W-:Y:S01]  /*0b10*/  FFMA R16, R12, R12, R16 ;  /* 0x0000000c0c107223 */ /* 0x000fe20000000010 */
[----:B------:R-:W-:Y:S01]  /*0b20*/  FADD R29, R29, -R6 ;  /* 0x800000061d1d7221 */ /* 0x000fe20000000000 */
[----:B0-----:R-:W-:-:S02]  /*0b30*/  IADD3 R2, P1, PT, R2, 0x40, RZ ;  /* 0x0000004002027810 */ /* 0x001fc40007f3e0ff */
[----:B------:R-:W-:Y:S01]  /*0b40*/  FFMA R16, R10, R10, R16 ;  /* 0x0000000a0a107223 */ /* 0x000fe20000000010 */
[----:B------:R-:W-:Y:S01]  /*0b50*/  FADD R27, R27, -R6 ;  /* 0x800000061b1b7221 */ /* 0x000fe20000000000 */
[----:B------:R-:W-:Y:S02]  /*0b60*/  IADD3.X R3, PT, PT, RZ, R3, RZ, P1, !PT ;  /* 0x00000003ff037210 */ /* 0x000fe40000ffe4ff */
[----:B------:R-:W-:Y:S01]  /*0b70*/  FFMA R16, R29, R29, R16 ;  /* 0x0000001d1d107223 */ /* 0x000fe20000000010 */
[----:B------:R-:W-:-:S03]  /*0b80*/  FADD R25, R25, -R6 ;  /* 0x8000000619197221 */ /* 0x000fc60000000000 */
        /* <DEDUP_REMOVED lines=14> */
[----:B------:R-:W-:-:S04]  /*0c70*/  FFMA R16, R13, R13, R16 ;  /* 0x0000000d0d107223 */ /* 0x000fc80000000010 */
[----:B------:R-:W-:Y:S01]  /*0c80*/  FFMA R16, R11, R11, R16 ;  /* 0x0000000b0b107223 */ /* 0x000fe20000000010 */
[----:B--2---:R-:W-:-:S04]  /*0c90*/  FADD R11, R14, -R6 ;  /* 0x800000060e0b7221 */ /* 0x004fc80000000000 */
[----:B------:R-:W-:Y:S01]  /*0ca0*/  FFMA R16, R11, R11, R16 ;  /* 0x0000000b0b107223 */ /* 0x000fe20000000010 */
[----:B------:R-:W-:-:S04]  /*0cb0*/  FADD R11, R8, -R6 ;  /* 0x80000006080b7221 */ /* 0x000fc80000000000 */
[----:B------:R-:W-:Y:S01]  /*0cc0*/  FFMA R8, R11, R11, R16 ;  /* 0x0000000b0b087223 */ /* 0x000fe20000000010 */
[----:B------:R-:W-:Y:S06]  /*0cd0*/  @P0 BRA `(.L_x_9) ;  /* 0xfffffffc002c0947 */ /* 0x000fec000383ffff */
.L_x_8:
[----:B------:R-:W-:Y:S05]  /*0ce0*/  @!P2 BRA `(.L_x_7) ;  /* 0x000000040008a947 */ /* 0x000fea0003800000 */
[----:B------:R-:W-:Y:S02]  /*0cf0*/  ISETP.GE.U32.AND P0, PT, R20, 0x8, PT ;  /* 0x000000081400780c */ /* 0x000fe40003f06070 */
[----:B------:R-:W-:-:S04]  /*0d00*/  LOP3.LUT R10, R0, 0x7, RZ, 0xc0, !PT ;  /* 0x00000007000a7812 */ /* 0x000fc800078ec0ff */
[----:B------:R-:W-:-:S07]  /*0d10*/  ISETP.NE.AND P1, PT, R10, RZ, PT ;  /* 0x000000ff0a00720c */ /* 0x000fce0003f25270 */
[----:B------:R-:W-:Y:S06]  /*0d20*/  @!P0 BRA `(.L_x_10) ;  /* 0x0000000000688947 */ /* 0x000fec0003800000 */
        /* <DEDUP_REMOVED lines=10> */
[----:B--2---:R-:W-:-:S04]  /*0dd0*/  FADD R11, R11, -R6 ;  /* 0x800000060b0b7221 */ /* 0x004fc80000000000 */
[----:B------:R-:W-:Y:S01]  /*0de0*/  FFMA R8, R11, R11, R8 ;  /* 0x0000000b0b087223 */ /* 0x000fe20000000008 */
[--C-:B---3--:R-:W-:Y:S01]  /*0df0*/  FADD R13, R13, -R6.reuse ;  /* 0x800000060d0d7221 */ /* 0x108fe20000000000 */
[----:B----4-:R-:W-:-:S03]  /*0e00*/  FADD R15, R15, -R6 ;  /* 0x800000060f0f7221 */ /* 0x010fc60000000000 */
[----:B------:R-:W-:Y:S01]  /*0e10*/  FFMA R8, R13, R13, R8 ;  /* 0x0000000d0d087223 */ /* 0x000fe20000000008 */
[----:B-----5:R-:W-:-:S03]  /*0e20*/  FADD R17, R17, -R6 ;  /* 0x8000000611117221 */ /* 0x020fc60000000000 */
        /* <DEDUP_REMOVED lines=9> */
[----:B------:R-:W-:-:S07]  /*0ec0*/  FFMA R8, R25, R25, R8 ;  /* 0x0000001919087223 */ /* 0x000fce0000000008 */
.L_x_10:
        /* <DEDUP_REMOVED lines=17> */
[----:B------:R-:W-:-:S04]  /*0fe0*/  FFMA R8, R15, R15, R8 ;  /* 0x0000000f0f087223 */ /* 0x000fc80000000008 */
[----:B------:R-:W-:-:S07]  /*0ff0*/  FFMA R8, R17, R17, R8 ;  /* 0x0000001111087223 */ /* 0x000fce0000000008 */
.L_x_11:
[----:B------:R-:W-:Y:S05]  /*1000*/  @!P1 BRA `(.L_x_7) ;  /* 0x0000000000409947 */ /* 0x000fea0003800000 */
[----:B------:R-:W0:Y:S01]  /*1010*/  LDCU.64 UR6, c[0x0][0x380] ;  /* 0x00007000ff0677ac */ /* 0x000e220008000a00 */
[----:B------:R-:W-:Y:S02]  /*1020*/  MOV R2, UR23 ;  /* 0x0000001700027c02 */ /* 0x000fe40008000f00 */
[----:B------:R-:W-:Y:S02]  /*1030*/  MOV R3, UR24 ;  /* 0x0000001800037c02 */ /* 0x000fe40008000f00 */
[----:B------:R-:W-:Y:S01]  /*1040*/  IADD3 R0, PT, PT, -R0, RZ, RZ ;  /* 0x000000ff00007210 */ /* 0x000fe20007ffe1ff */
[----:B------:R-:W-:-:S03]  /*1050*/  IMAD.WIDE.U32 R2, R9, 0x4, R2 ;  /* 0x0000000409027825 */ /* 0x000fc600078e0002 */
[----:B0-----:R-:W-:-:S04]  /*1060*/  IADD3 R2, P0, PT, R2, UR6, RZ ;  /* 0x0000000602027c10 */ /* 0x001fc8000ff1e0ff */
[----:B------:R-:W-:-:S09]  /*1070*/  IADD3.X R11, PT, PT, R3, UR7, RZ, P0, !PT ;  /* 0x00000007030b7c10 */ /* 0x000fd200087fe4ff */
.L_x_12:
[----:B------:R-:W-:-:S06]  /*1080*/  MOV R3, R11 ;  /* 0x0000000b00037202 */ /* 0x000fcc0000000f00 */
[----:B------:R0:W2:Y:S01]  /*1090*/  LDG.E R3, desc[UR20][R2.64] ;  /* 0x0000001402037981 */ /* 0x0000a2000c1e1900 */
[----:B------:R-:W-:-:S04]  /*10a0*/  IADD3 R0, PT, PT, R0, 0x1, RZ ;  /* 0x0000000100007810 */ /* 0x000fc80007ffe0ff */
[----:B------:R-:W-:Y:S02]  /*10b0*/  ISETP.NE.AND P0, PT, R0, RZ, PT ;  /* 0x000000ff0000720c */ /* 0x000fe40003f05270 */
[----:B0-----:R-:W-:-:S04]  /*10c0*/  IADD3 R2, P1, PT, R2, 0x4, RZ ;  /* 0x0000000402027810 */ /* 0x001fc80007f3e0ff */
[----:B------:R-:W-:Y:S01]  /*10d0*/  IADD3.X R11, PT, PT, RZ, R11, RZ, P1, !PT ;  /* 0x0000000bff0b7210 */ /* 0x000fe20000ffe4ff */
[----:B--2---:R-:W-:-:S04]  /*10e0*/  FADD R9, R3, -R6 ;  /* 0x8000000603097221 */ /* 0x004fc80000000000 */
[----:B------:R-:W-:Y:S02]  /*10f0*/  FFMA R8, R9, R9, R8 ;  /* 0x0000000909087223 */ /* 0x000fe40000000008 */
[----:B------:R-:W-:Y:S05]  /*1100*/  @P0 BRA `(.L_x_12) ;  /* 0xfffffffc00dc0947 */ /* 0x000fea000383ffff */
.L_x_7:
[----:B------:R-:W0:Y:S01]  /*1110*/  MUFU.RCP R0, R7 ;  /* 0x0000000700007308 */ /* 0x000e220000001000 */
[----:B------:R-:W1:Y:S07]  /*1120*/  LDC R2, c[0x0][0x3a0] ;  /* 0x0000e800ff027b82 */ /* 0x000e6e0000000800 */
[----:B------:R-:W2:Y:S01]  /*1130*/  FCHK P0, R8, R7 ;  /* 0x0000000708007302 */ /* 0x000ea20000000000 */
[----:B0-----:R-:W-:-:S04]  /*1140*/  FFMA R3, -R7, R0, 1 ;  /* 0x3f80000007037423 */ /* 0x001fc80000000100 */
[----:B------:R-:W-:-:S04]  /*1150*/  FFMA R0, R0, R3, R0 ;  /* 0x0000000300007223 */ /* 0x000fc80000000000 */
[----:B------:R-:W-:Y:S01]  /*1160*/  FFMA R3, R0, R8, RZ ;  /* 0x0000000800037223 */ /* 0x000fe200000000ff */
[----:B-1----:R-:W-:-:S03]  /*1170*/  ISETP.GE.AND P2, PT, R2, 0x1, PT ;  /* 0x000000010200780c */ /* 0x002fc60003f46270 */
[----:B------:R-:W-:-:S04]  /*1180*/  FFMA R2, -R7, R3, R8 ;  /* 0x0000000307027223 */ /* 0x000fc80000000108 */
[----:B------:R-:W-:Y:S01]  /*1190*/  FFMA R0, R0, R2, R3 ;  /* 0x0000000200007223 */ /* 0x000fe20000000003 */
[----:B--2---:R-:W-:Y:S06]  /*11a0*/  @!P0 BRA `(.L_x_13) ;  /* 0x0000000000108947 */ /* 0x004fec0003800000 */
[----:B------:R-:W-:Y:S02]  /*11b0*/  MOV R0, R8 ;  /* 0x0000000800007202 */ /* 0x000fe40000000f00 */
[----:B------:R-:W-:Y:S02]  /*11c0*/  MOV R3, R7 ;  /* 0x0000000700037202 */ /* 0x000fe40000000f00 */
[----:B------:R-:W-:-:S07]  /*11d0*/  MOV R2, 0x11f0 ;  /* 0x000011f000027802 */ /* 0x000fce0000000f00 */
[----:B------:R-:W-:Y:S05]  /*11e0*/  CALL.REL.NOINC `($__internal_0_$__cuda_sm3x_div_rn_noftz_f32_slowpath) ;  /* 0x0000000c00147944 */ /* 0x000fea0003c00000 */
.L_x_13:
[----:B------:R-:W0:Y:S02]  /*11f0*/  LDCU UR5, c[0x0][0x3a4] ;  /* 0x00007480ff0577ac */ /* 0x000e240008000800 */
[----:B0-----:R-:W-:-:S05]  /*1200*/  FADD R8, R0, UR5 ;  /* 0x0000000500087e21 */ /* 0x001fca0008000000 */
[----:B------:R-:W-:Y:S01]  /*1210*/  FSETP.GEU.AND P1, PT, |R8|, 1.175494350822287508e-38, PT ;  /* 0x008000000800780b */ /* 0x000fe20003f2e200 */
[----:B------:R-:W-:-:S12]  /*1220*/  @!P2 EXIT ;  /* 0x000000000000a94d */ /* 0x000fd80003800000 */
[----:B------:R-:W0:Y:S01]  /*1230*/  LDC R2, c[0x0][0x3a0] ;  /* 0x0000e800ff027b82 */ /* 0x000e220000000800 */
[----:B------:R-:W-:Y:S01]  /*1240*/  @!P1 FMUL R8, R8, 16777216 ;  /* 0x4b80000008089820 */ /* 0x000fe20000400000 */
[----:B------:R-:W-:-:S03]  /*1250*/  HFMA2 R3, -RZ, RZ, 0, 0 ;  /* 0x00000000ff037431 */ /* 0x000fc600000001ff */
[----:B------:R-:W1:Y:S02]  /*1260*/  MUFU.RSQ R0, R8 ;  /* 0x0000000800007308 */ /* 0x000e640000001400 */
[----:B-1----:R-:W-:Y:S01]  /*1270*/  @!P1 FMUL R0, R0, 4096 ;  /* 0x4580000000009820 */ /* 0x002fe20000400000 */
[C---:B0-----:R-:W-:Y:S02]  /*1280*/  ISETP.GE.U32.AND P2, PT, R2.reuse, 0x8, PT ;  /* 0x000000080200780c */ /* 0x041fe40003f46070 */
[----:B------:R-:W-:-:S04]  /*1290*/  LOP3.LUT R7, R2, 0x7, RZ, 0xc0, !PT ;  /* 0x0000000702077812 */ /* 0x000fc800078ec0ff */
[----:B------:R-:W-:-:S07]  /*12a0*/  ISETP.NE.AND P0, PT, R7, RZ, PT ;  /* 0x000000ff0700720c */ /* 0x000fce0003f05270 */
[----:B------:R-:W-:Y:S06]  /*12b0*/  @!P2 BRA `(.L_x_14) ;  /* 0x00000004006ca947 */ /* 0x000fec0003800000 */
[----:B------:R-:W0:Y:S01]  /*12c0*/  LDCU.128 UR16, c[0x0][0x380] ;  /* 0x00007000ff1077ac */ /* 0x000e220008000c00 */
[----:B------:R-:W-:Y:S01]  /*12d0*/  LOP3.LUT R3, R2, 0x7ffffff8, RZ, 0xc0, !PT ;  /* 0x7ffffff802037812 */ /* 0x000fe200078ec0ff */
[----:B------:R-:W1:Y:S03]  /*12e0*/  LDCU.128 UR12, c[0x0][0x390] ;  /* 0x00007200ff0c77ac */ /* 0x000e660008000c00 */
[----:B------:R-:W-:Y:S01]  /*12f0*/  IADD3 R16, PT, PT, -R3, RZ, RZ ;  /* 0x000000ff03107210 */ /* 0x000fe20007ffe1ff */
[----:B------:R-:W-:-:S04]  /*1300*/  UIADD3 UR5, UP2, UPT, UR23, 0x10, URZ ;  /* 0x0000001017057890 */ /* 0x000fc8000ff5e0ff */
[----:B------:R-:W-:Y:S02]  /*1310*/  UIADD3.X UR6, UPT, UPT, URZ, UR24, URZ, UP2, !UPT ;  /* 0x00000018ff067290 */ /* 0x000fe400097fe4ff */
[----:B0-----:R-:W-:Y:S02]  /*1320*/  UIADD3 UR11, UP0, UPT, UR18, 0x10, URZ ;  /* 0x00000010120b7890 */ /* 0x001fe4000ff1e0ff */
[----:B------:R-:W-:Y:S02]  /*1330*/  UIADD3 UR9, UP1, UPT, UR5, UR16, URZ ;  /* 0x0000001005097290 */ /* 0x000fe4000ff3e0ff */
[----:B-1----:R-:W-:Y:S02]  /*1340*/  UIADD3 UR7, UP2, UPT, UR12, 0x10, URZ ;  /* 0x000000100c077890 */ /* 0x002fe4000ff5e0ff */
[----:B------:R-:W-:Y:S01]  /*1350*/  UIADD3.X UR12, UPT, UPT, URZ, UR19, URZ, UP0, !UPT ;  /* 0x00000013ff0c7290 */ /* 0x000fe200087fe4ff */
[----:B------:R-:W-:Y:S01]  /*1360*/  MOV R8, UR11 ;  /* 0x0000000b00087c02 */ /* 0x000fe20008000f00 */
[----:B------:R-:W-:Y:S01]  /*1370*/  UIADD3 UR5, UP0, UPT, UR5, UR14, URZ ;  /* 0x0000000e05057290 */ /* 0x000fe2000ff1e0ff */
[----:B------:R-:W-:Y:S01]  /*1380*/  MOV R10, UR9 ;  /* 0x00000009000a7c02 */ /* 0x000fe20008000f00 */
[----:B------:R-:W-:Y:S01]  /*1390*/  UIADD3.X UR10, UPT, UPT, UR6, UR17, URZ, UP1, !UPT ;  /* 0x00000011060a7290 */ /* 0x000fe20008ffe4ff */
[----:B------:R-:W-:Y:S01]  /*13a0*/  MOV R12, UR7 ;  /* 0x00000007000c7c02 */ /* 0x000fe20008000f00 */
[----:B------:R-:W-:Y:S01]  /*13b0*/  UIADD3.X UR8, UPT, UPT, URZ, UR13, URZ, UP2, !UPT ;  /* 0x0000000dff087290 */ /* 0x000fe200097fe4ff */
[----:B------:R-:W-:Y:S01]  /*13c0*/  MOV R9, UR12 ;  /* 0x0000000c00097c02 */ /* 0x000fe20008000f00 */
[----:B------:R-:W-:Y:S01]  /*13d0*/  UIADD3.X UR6, UPT, UPT, UR6, UR15, URZ, UP0, !UPT ;  /* 0x0000000f06067290 */ /* 0x000fe200087fe4ff */
[----:B------:R-:W-:-:S02]  /*13e0*/  MOV R17, UR5 ;  /* 0x0000000500117c02 */ /* 0x000fc40008000f00 */
[----:B------:R-:W-:Y:S02]  /*13f0*/  MOV R11, UR10 ;  /* 0x0000000a000b7c02 */ /* 0x000fe40008000f00 */
[----:B------:R-:W-:Y:S02]  /*1400*/  MOV R13, UR8 ;  /* 0x00000008000d7c02 */ /* 0x000fe40008000f00 */
[----:B------:R-:W-:-:S07]  /*1410*/  MOV R18, UR6 ;  /* 0x0000000600127c02 */ /* 0x000fce0008000f00 */
.L_x_15:
[----:B0-----:R-:W2:Y:S04]  /*1420*/  LDG.E R15, desc[UR20][R10.64+-0x10] ;  /* 0xfffff0140a0f7981 */ /* 0x001ea8000c1e1900 */
[----:B------:R-:W3:Y:S04]  /*1430*/  LDG.E R14, desc[UR20][R8.64+-0x10] ;  /* 0xfffff014080e7981 */ /* 0x000ee8000c1e1900 */
[----:B------:R-:W4:Y:S01]  /*1440*/  LDG.E R19, desc[UR20][R12.64+-0x10] ;  /* 0xfffff0140c137981 */ /* 0x000f22000c1e1900 */
[----:B--2---:R-:W-:-:S04]  /*1450*/  FADD R15, R15, -R6 ;  /* 0x800000060f0f7221 */ /* 0x004fc80000000000 */
[----:B---3--:R-:W-:Y:S01]  /*1460*/  FMUL R15, R14, R15 ;  /* 0x0000000f0e0f7220 */ /* 0x008fe20000400000 */
[----:B------:R-:W-:-:S03]  /*1470*/  MOV R14, R17 ;  /* 0x00000011000e7202 */ /* 0x000fc60000000f00 */
[----:B----4-:R-:W-:Y:S01]  /*1480*/  FFMA R19, R0, R15, R19 ;  /* 0x0000000f00137223 */ /* 0x010fe20000000013 */
[----:B------:R-:W-:-:S05]  /*1490*/  MOV R15, R18 ;  /* 0x00000012000f7202 */ /* 0x000fca0000000f00 */
[----:B------:R0:W-:Y:S04]  /*14a0*/  STG.E desc[UR20][R14.64+-0x10], R19 ;  /* 0xfffff0130e007986 */ /* 0x0001e8000c101914 */
[----:B------:R-:W2:Y:S04]  /*14b0*/  LDG.E R21, desc[UR20][R10.64+-0xc] ;  /* 0xfffff4140a157981 */ /* 0x000ea8000c1e1900 */
[----:B------:R-:W3:Y:S04]  /*14c0*/  LDG.E R17, desc[UR20][R8.64+-0xc] ;  /* 0xfffff41408117981 */ /* 0x000ee8000c1e1900 */
[----:B------:R-:W4:Y:S01]  /*14d0*/  LDG.E R23, desc[UR20][R12.64+-0xc] ;  /* 0xfffff4140c177981 */ /* 0x000f22000c1e1900 */
[----:B--2---:R-:W-:-:S04]  /*14e0*/  FADD R18, R21, -R6 ;  /* 0x8000000615127221 */ /* 0x004fc80000000000 */
[----:B---3--:R-:W-:-:S04]  /*14f0*/  FMUL R17, R17, R18 ;  /* 0x0000001211117220 */ /* 0x008fc80000400000 */
[----:B----4-:R-:W-:-:S05]  /*1500*/  FFMA R17, R0, R17, R23 ;  /* 0x0000001100117223 */ /* 0x010fca0000000017 */
        /* <DEDUP_REMOVED lines=8> */
[----:B0-----:R-:W3:Y:S04]  /*1590*/  LDG.E R19, desc[UR20][R10.64+-0x4] ;  /* 0xfffffc140a137981 */ /* 0x001ee8000c1e1900 */
[----:B------:R-:W4:Y:S04]  /*15a0*/  LDG.E R18, desc[UR20][R8.64+-0x4] ;  /* 0xfffffc1408127981 */ /* 0x000f28000c1e1900 */
[----:B------:R-:W5:Y:S01]  /*15b0*/  LDG.E R23, desc[UR20][R12.64+-0x4] ;  /* 0xfffffc140c177981 */ /* 0x000f62000c1e1900 */
[----:B---3--:R-:W-:-:S04]  /*15c0*/  FADD R19, R19, -R6 ;  /* 0x8000000613137221 */ /* 0x008fc80000000000 */
[----:B----4-:R-:W-:-:S04]  /*15d0*/  FMUL R19, R18, R19 ;  /* 0x0000001312137220 */ /* 0x010fc80000400000 */
[----:B-----5:R-:W-:-:S05]  /*15e0*/  FFMA R19, R0, R19, R23 ;  /* 0x0000001300137223 */ /* 0x020fca0000000017 */
[----:B------:R0:W-:Y:S04]  /*15f0*/  STG.E desc[UR20][R14.64+-0x4], R19 ;  /* 0xfffffc130e007986 */ /* 0x0001e8000c101914 */
[----:B------:R-:W3:Y:S04]  /*1600*/  LDG.E R23, desc[UR20][R10.64] ;  /* 0x000000140a177981 */ /* 0x000ee8000c1e1900 */
[----:B-1----:R-:W4:Y:S04]  /*1610*/  LDG.E R17, desc[UR20][R8.64] ;  /* 0x0000001408117981 */ /* 0x002f28000c1e1900 */
[----:B------:R-:W5:Y:S01]  /*1620*/  LDG.E R25, desc[UR20][R12.64] ;  /* 0x000000140c197981 */ /* 0x000f62000c1e1900 */
[----:B---3--:R-:W-:-:S04]  /*1630*/  FADD R18, R23, -R6 ;  /* 0x8000000617127221 */ /* 0x008fc80000000000 */
[----:B----4-:R-:W-:-:S04]  /*1640*/  FMUL R17, R17, R18 ;  /* 0x0000001211117220 */ /* 0x010fc80000400000 */
[----:B-----5:R-:W-:-:S05]  /*1650*/  FFMA R17, R0, R17, R25 ;  /* 0x0000001100117223 */ /* 0x020fca0000000019 */
[----:B------:R1:W-:Y:S04]  /*1660*/  STG.E desc[UR20][R14.64], R17 ;  /* 0x000000110e007986 */ /* 0x0003e8000c101914 */
[----:B--2---:R-:W2:Y:S04]  /*1670*/  LDG.E R21, desc[UR20][R10.64+0x4] ;  /* 0x000004140a157981 */ /* 0x004ea8000c1e1900 */
        /* <DEDUP_REMOVED lines=13> */
[----:B------:R0:W3:Y:S04]  /*1750*/  LDG.E R23, desc[UR20][R10.64+0xc] ;  /* 0x00000c140a177981 */ /* 0x0000e8000c1e1900 */
[----:B-1----:R1:W4:Y:S04]  /*1760*/  LDG.E R17, desc[UR20][R8.64+0xc] ;  /* 0x00000c1408117981 */ /* 0x002328000c1e1900 */
[----:B------:R5:W2:Y:S01]  /*1770*/  LDG.E R25, desc[UR20][R12.64+0xc] ;  /* 0x00000c140c197981 */ /* 0x000aa2000c1e1900 */
[----:B------:R-:W-:-:S02]  /*1780*/  IADD3 R16, PT, PT, R16, 0x8, RZ ;  /* 0x0000000810107810 */ /* 0x000fc40007ffe0ff */
[----:B0-----:R-:W-:Y:S02]  /*1790*/  IADD3 R10, P3, PT, R10, 0x20, RZ ;  /* 0x000000200a0a7810 */ /* 0x001fe40007f7e0ff */
[----:B------:R-:W-:Y:S02]  /*17a0*/  ISETP.NE.AND P1, PT, R16, RZ, PT ;  /* 0x000000ff1000720c */ /* 0x000fe40003f25270 */
[----:B-1----:R-:W-:Y:S02]  /*17b0*/  IADD3 R8, P2, PT, R8, 0x20, RZ ;  /* 0x0000002008087810 */ /* 0x002fe40007f5e0ff */
[----:B------:R-:W-:Y:S02]  /*17c0*/  IADD3.X R11, PT, PT, RZ, R11, RZ, P3, !PT ;  /* 0x0000000bff0b7210 */ /* 0x000fe40001ffe4ff */
[----:B-----5:R-:W-:Y:S02]  /*17d0*/  IADD3 R12, P4, PT, R12, 0x20, RZ ;  /* 0x000000200c0c7810 */ /* 0x020fe40007f9e0ff */
[----:B------:R-:W-:-:S02]  /*17e0*/  IADD3.X R9, PT, PT, RZ, R9, RZ, P2, !PT ;  /* 0x00000009ff097210 */ /* 0x000fc400017fe4ff */
[----:B------:R-:W-:Y:S01]  /*17f0*/  IADD3.X R13, PT, PT, RZ, R13, RZ, P4, !PT ;  /* 0x0000000dff0d7210 */ /* 0x000fe200027fe4ff */
[----:B---3--:R-:W-:-:S04]  /*1800*/  FADD R18, R23, -R6 ;  /* 0x8000000617127221 */ /* 0x008fc80000000000 */
[----:B----4-:R-:W-:-:S04]  /*1810*/  FMUL R17, R17, R18 ;  /* 0x0000001211117220 */ /* 0x010fc80000400000 */
[----:B--2---:R-:W-:Y:S01]  /*1820*/  FFMA R25, R0, R17, R25 ;  /* 0x0000001100197223 */ /* 0x004fe20000000019 */
[----:B------:R-:W-:-:S04]  /*1830*/  IADD3 R17, P5, PT, R14, 0x20, RZ ;  /* 0x000000200e117810 */ /* 0x000fc80007fbe0ff */
[----:B------:R0:W-:Y:S01]  /*1840*/  STG.E desc[UR20][R14.64+0xc], R25 ;  /* 0x00000c190e007986 */ /* 0x0001e2000c101914 */
[----:B------:R-:W-:Y:S01]  /*1850*/  IADD3.X R18, PT, PT, RZ, R15, RZ, P5, !PT ;  /* 0x0000000fff127210 */ /* 0x000fe20002ffe4ff */
[----:B------:R-:W-:Y:S07]  /*1860*/  @P1 BRA `(.L_x_15) ;  /* 0xfffffff800ec1947 */ /* 0x000fee000383ffff */
.L_x_14:
[----:B------:R-:W-:Y:S05]  /*1870*/  @!P0 EXIT ;  /* 0x000000000000894d */ /* 0x000fea0003800000 */
[----:B------:R-:W-:Y:S02]  /*1880*/  ISETP.GE.U32.AND P0, PT, R7, 0x4, PT ;  /* 0x000000040700780c */ /* 0x000fe40003f06070 */
[----:B------:R-:W-:-:S04]  /*1890*/  LOP3.LUT R18, R2, 0x3, RZ, 0xc0, !PT ;  /* 0x0000000302127812 */ /* 0x000fc800078ec0ff */
[----:B------:R-:W-:-:S07]  /*18a0*/  ISETP.NE.AND P1, PT, R18, RZ, PT ;  /* 0x000000ff1200720c */ /* 0x000fce0003f25270 */
[----:B------:R-:W-:Y:S06]  /*18b0*/  @!P0 BRA `(.L_x_16) ;  /* 0x00000000009c8947 */ /* 0x000fec0003800000 */
[----:B------:R-:W1:Y:S01]  /*18c0*/  LDC.64 R10, c[0x0][0x388] ;  /* 0x0000e200ff0a7b82 */ /* 0x000e620000000a00 */
[----:B------:R-:W-:-:S05]  /*18d0*/  IMAD.WIDE.U32 R8, R3, 0x4, R4 ;  /* 0x0000000403087825 */ /* 0x000fca00078e0004 */
[----:B------:R-:W2:Y:S02]  /*18e0*/  LDG.E R17, desc[UR20][R8.64] ;  /* 0x0000001408117981 */ /* 0x000ea4000c1e1900 */
[----:B------:R-:W3:Y:S08]  /*18f0*/  LDC.64 R12, c[0x0][0x390] ;  /* 0x0000e400ff0c7b82 */ /* 0x000ef00000000a00 */
[----:B0-----:R-:W0:Y:S01]  /*1900*/  LDC.64 R14, c[0x0][0x398] ;  /* 0x0000e600ff0e7b82 */ /* 0x001e220000000a00 */
[----:B-1----:R-:W-:-:S05]  /*1910*/  IMAD.WIDE.U32 R10, R3, 0x4, R10 ;  /* 0x00000004030a7825 */ /* 0x002fca00078e000a */
[----:B------:R-:W4:Y:S01]  /*1920*/  LDG.E R7, desc[UR20][R10.64] ;  /* 0x000000140a077981 */ /* 0x000f22000c1e1900 */
[----:B---3--:R-:W-:-:S05]  /*1930*/  IMAD.WIDE.U32 R12, R3, 0x4, R12 ;  /* 0x00000004030c7825 */ /* 0x008fca00078e000c */
[----:B------:R-:W3:Y:S01]  /*1940*/  LDG.E R19, desc[UR20][R12.64] ;  /* 0x000000140c137981 */ /* 0x000ee2000c1e1900 */
[----:B------:R-:W-:Y:S01]  /*1950*/  IADD3 R20, P0, PT, R3, UR4, RZ ;  /* 0x0000000403147c10 */ /* 0x000fe2000ff1e0ff */
[----:B--2---:R-:W-:-:S03]  /*1960*/  FADD R16, R17, -R6 ;  /* 0x8000000611107221 */ /* 0x004fc60000000000 */
[----:B------:R-:W-:Y:S02]  /*1970*/  IADD3.X R17, PT, PT, RZ, UR22, RZ, P0, !PT ;  /* 0x00000016ff117c10 */ /* 0x000fe400087fe4ff */
[----:B0-----:R-:W-:-:S04]  /*1980*/  LEA R14, P0, R20, R14, 0x2 ;  /* 0x0000000e140e7211 */ /* 0x001fc800078010ff */
[----:B------:R-:W-:Y:S01]  /*1990*/  LEA.HI.X R15, R20, R15, R17, 0x2, P0 ;  /* 0x0000000f140f7211 */ /* 0x000fe200000f1411 */
[----:B----4-:R-:W-:-:S04]  /*19a0*/  FMUL R7, R7, R16 ;  /* 0x0000001007077220 */ /* 0x010fc80000400000 */
[----:B---3--:R-:W-:-:S05]  /*19b0*/  FFMA R7, R0, R7, R19 ;  /* 0x0000000700077223 */ /* 0x008fca0000000013 */
        /* <DEDUP_REMOVED lines=16> */
[----:B0-----:R-:W3:Y:S04]  /*1ac0*/  LDG.E R7, desc[UR20][R10.64+0xc] ;  /* 0x00000c140a077981 */ /* 0x001ee8000c1e1900 */
[----:B------:R-:W4:Y:S01]  /*1ad0*/  LDG.E R23, desc[UR20][R12.64+0xc] ;  /* 0x00000c140c177981 */ /* 0x000f22000c1e1900 */
[----:B------:R-:W-:Y:S01]  /*1ae0*/  IADD3 R3, PT, PT, R3, 0x4, RZ ;  /* 0x0000000403037810 */ /* 0x000fe20007ffe0ff */
[----:B--2---:R-:W-:-:S04]  /*1af0*/  FADD R16, R21, -R6 ;  /* 0x8000000615107221 */ /* 0x004fc80000000000 */
[----:B---3--:R-:W-:-:S04]  /*1b00*/  FMUL R7, R7, R16 ;  /* 0x0000001007077220 */ /* 0x008fc80000400000 */
[----:B----4-:R-:W-:-:S05]  /*1b10*/  FFMA R7, R0, R7, R23 ;  /* 0x0000000700077223 */ /* 0x010fca0000000017 */
[----:B------:R1:W-:Y:S02]  /*1b20*/  STG.E desc[UR20][R14.64+0xc], R7 ;  /* 0x00000c070e007986 */ /* 0x0003e4000c101914 */
.L_x_16:
[----:B------:R-:W-:Y:S05]  /*1b30*/  @!P1 EXIT ;  /* 0x000000000000994d */ /* 0x000fea0003800000 */
[----:B------:R-:W-:Y:S02]  /*1b40*/  ISETP.NE.AND P0, PT, R18, 0x1, PT ;  /* 0x000000011200780c */ /* 0x000fe40003f05270 */
[----:B------:R-:W-:-:S04]  /*1b50*/  LOP3.LUT R2, R2, 0x1, RZ, 0xc0, !PT ;  /* 0x0000000102027812 */ /* 0x000fc800078ec0ff */
[----:B------:R-:W-:-:S07]  /*1b60*/  ISETP.NE.U32.AND P1, PT, R2, 0x1, PT ;  /* 0x000000010200780c */ /* 0x000fce0003f25070 */
[----:B------:R-:W-:Y:S06]  /*1b70*/  @!P0 BRA `(.L_x_17) ;  /* 0x0000000000648947 */ /* 0x000fec0003800000 */
[----:B------:R-:W2:Y:S01]  /*1b80*/  LDC.64 R10, c[0x0][0x388] ;  /* 0x0000e200ff0a7b82 */ /* 0x000ea20000000a00 */
[----:B------:R-:W-:-:S05]  /*1b90*/  IMAD.WIDE.U32 R8, R3, 0x4, R4 ;  /* 0x0000000403087825 */ /* 0x000fca00078e0004 */
[----:B-1----:R-:W3:Y:S02]  /*1ba0*/  LDG.E R7, desc[UR20][R8.64] ;  /* 0x0000001408077981 */ /* 0x002ee4000c1e1900 */
[----:B------:R-:W1:Y:S08]  /*1bb0*/  LDC.64 R12, c[0x0][0x390] ;  /* 0x0000e400ff0c7b82 */ /* 0x000e700000000a00 */
[----:B0-----:R-:W0:Y:S01]  /*1bc0*/  LDC.64 R14, c[0x0][0x398] ;  /* 0x0000e600ff0e7b82 */ /* 0x001e220000000a00 */
[----:B--2---:R-:W-:-:S05]  /*1bd0*/  IMAD.WIDE.U32 R10, R3, 0x4, R10 ;  /* 0x00000004030a7825 */ /* 0x004fca00078e000a */
[----:B------:R-:W2:Y:S01]  /*1be0*/  LDG.E R2, desc[UR20][R10.64] ;  /* 0x000000140a027981 */ /* 0x000ea2000c1e1900 */
[----:B-1----:R-:W-:-:S05]  /*1bf0*/  IMAD.WIDE.U32 R12, R3, 0x4, R12 ;  /* 0x00000004030c7825 */ /* 0x002fca00078e000c */
[----:B------:R-:W4:Y:S01]  /*1c00*/  LDG.E R17, desc[UR20][R12.64] ;  /* 0x000000140c117981 */ /* 0x000f22000c1e1900 */
[----:B------:R-:W-:-:S04]  /*1c10*/  IADD3 R16, P0, PT, R3, UR4, RZ ;  /* 0x0000000403107c10 */ /* 0x000fc8000ff1e0ff */
[----:B------:R-:W-:Y:S02]  /*1c20*/  IADD3.X R18, PT, PT, RZ, UR22, RZ, P0, !PT ;  /* 0x00000016ff127c10 */ /* 0x000fe400087fe4ff */
[----:B0-----:R-:W-:-:S04]  /*1c30*/  LEA R14, P0, R16, R14, 0x2 ;  /* 0x0000000e100e7211 */ /* 0x001fc800078010ff */
[----:B------:R-:W-:Y:S01]  /*1c40*/  LEA.HI.X R15, R16, R15, R18, 0x2, P0 ;  /* 0x0000000f100f7211 */ /* 0x000fe200000f1412 */
[----:B---3--:R-:W-:-:S04]  /*1c50*/  FADD R7, R7, -R6 ;  /* 0x8000000607077221 */ /* 0x008fc80000000000 */
[----:B--2---:R-:W-:-:S04]  /*1c60*/  FMUL R7, R2, R7 ;  /* 0x0000000702077220 */ /* 0x004fc80000400000 */
[----:B----4-:R-:W-:-:S05]  /*1c70*/  FFMA R7, R0, R7, R17 ;  /* 0x0000000700077223 */ /* 0x010fca0000000011 */
[----:B------:R2:W-:Y:S04]  /*1c80*/  STG.E desc[UR20][R14.64], R7 ;  /* 0x000000070e007986 */ /* 0x0005e8000c101914 */
[----:B------:R-:W3:Y:S04]  /*1c90*/  LDG.E R9, desc[UR20][R8.64+0x4] ;  /* 0x0000041408097981 */ /* 0x000ee8000c1e1900 */
[----:B------:R-:W4:Y:S04]  /*1ca0*/  LDG.E R10, desc[UR20][R10.64+0x4] ;  /* 0x000004140a0a7981 */ /* 0x000f28000c1e1900 */
[----:B------:R-:W5:Y:S01]  /*1cb0*/  LDG.E R13, desc[UR20][R12.64+0x4] ;  /* 0x000004140c0d7981 */ /* 0x000f62000c1e1900 */
[----:B------:R-:W-:Y:S01]  /*1cc0*/  IADD3 R3, PT, PT, R3, 0x2, RZ ;  /* 0x0000000203037810 */ /* 0x000fe20007ffe0ff */
[----:B---3--:R-:W-:-:S04]  /*1cd0*/  FADD R17, R9, -R6 ;  /* 0x8000000609117221 */ /* 0x008fc80000000000 */
[----:B----4-:R-:W-:-:S04]  /*1ce0*/  FMUL R17, R10, R17 ;  /* 0x000000110a117220 */ /* 0x010fc80000400000 */
[----:B-----5:R-:W-:-:S05]  /*1cf0*/  FFMA R17, R0, R17, R13 ;  /* 0x0000001100117223 */ /* 0x020fca000000000d */
[----:B------:R2:W-:Y:S02]  /*1d00*/  STG.E desc[UR20][R14.64+0x4], R17 ;  /* 0x000004110e007986 */ /* 0x0005e4000c101914 */
.L_x_17:
[----:B------:R-:W-:Y:S05]  /*1d10*/  @P1 EXIT ;  /* 0x000000000000194d */ /* 0x000fea0003800000 */
[----:B------:R-:W3:Y:S01]  /*1d20*/  LDC.64 R10, c[0x0][0x388] ;  /* 0x0000e200ff0a7b82 */ /* 0x000ee20000000a00 */
[----:B------:R-:W-:-:S06]  /*1d30*/  IMAD.WIDE.U32 R8, R3, 0x4, R4 ;  /* 0x0000000403087825 */ /* 0x000fcc00078e0004 */
[----:B------:R-:W4:Y:S01]  /*1d40*/  LDG.E R9, desc[UR20][R8.64] ;  /* 0x0000001408097981 */ /* 0x000f22000c1e1900 */
[----:B------:R-:W5:Y:S08]  /*1d50*/  LDC.64 R12, c[0x0][0x390] ;  /* 0x0000e400ff0c7b82 */ /* 0x000f700000000a00 */
[----:B012---:R-:W0:Y:S01]  /*1d60*/  LDC.64 R14, c[0x0][0x398] ;  /* 0x0000e600ff0e7b82 */ /* 0x007e220000000a00 */
[----:B---3--:R-:W-:-:S06]  /*1d70*/  IMAD.WIDE.U32 R4, R3, 0x4, R10 ;  /* 0x0000000403047825 */ /* 0x008fcc00078e000a */
[----:B------:R-:W2:Y:S01]  /*1d80*/  LDG.E R4, desc[UR20][R4.64] ;  /* 0x0000001404047981 */ /* 0x000ea2000c1e1900 */
[----:B-----5:R-:W-:-:S06]  /*1d90*/  IMAD.WIDE.U32 R10, R3, 0x4, R12 ;  /* 0x00000004030a7825 */ /* 0x020fcc00078e000c */
[----:B------:R-:W3:Y:S01]  /*1da0*/  LDG.E R11, desc[UR20][R10.64] ;  /* 0x000000140a0b7981 */ /* 0x000ee2000c1e1900 */
[----:B------:R-:W-:Y:S01]  /*1db0*/  IADD3 R12, P0, PT, R3, UR4, RZ ;  /* 0x00000004030c7c10 */ /* 0x000fe2000ff1e0ff */
[----:B----4-:R-:W-:-:S03]  /*1dc0*/  FADD R3, R9, -R6 ;  /* 0x8000000609037221 */ /* 0x010fc60000000000 */
[----:B------:R-:W-:Y:S02]  /*1dd0*/  IADD3.X R6, PT, PT, RZ, UR22, RZ, P0, !PT ;  /* 0x00000016ff067c10 */ /* 0x000fe400087fe4ff */
[----:B0-----:R-:W-:Y:S01]  /*1de0*/  LEA R2, P0, R12, R14, 0x2 ;  /* 0x0000000e0c027211 */ /* 0x001fe200078010ff */
[----:B--2---:R-:W-:-:S03]  /*1df0*/  FMUL R7, R4, R3 ;  /* 0x0000000304077220 */ /* 0x004fc60000400000 */
[----:B------:R-:W-:Y:S01]  /*1e00*/  LEA.HI.X R3, R12, R15, R6, 0x2, P0 ;  /* 0x0000000f0c037211 */ /* 0x000fe200000f1406 */
[----:B---3--:R-:W-:-:S05]  /*1e10*/  FFMA R7, R0, R7, R11 ;  /* 0x0000000700077223 */ /* 0x008fca000000000b */
[----:B------:R-:W-:Y:S01]  /*1e20*/  STG.E desc[UR20][R2.64], R7 ;  /* 0x0000000702007986 */ /* 0x000fe2000c101914 */
[----:B------:R-:W-:Y:S05]  /*1e30*/  EXIT ;  /* 0x000000000000794d */ /* 0x000fea0003800000 */
        .weak           $__internal_0_$__cuda_sm3x_div_rn_noftz_f32_slowpath
        .type           $__internal_0_$__cuda_sm3x_div_rn_noftz_f32_slowpath,@function
        .size           $__internal_0_$__cuda_sm3x_div_rn_noftz_f32_slowpath,(.L_x_27 - $__internal_0_$__cuda_sm3x_div_rn_noftz_f32_slowpath)
$__internal_0_$__cuda_sm3x_div_rn_noftz_f32_slowpath:
[----:B------:R-:W-:Y:S02]  /*1e40*/  SHF.R.U32.HI R9, RZ, 0x17, R3 ;  /* 0x00000017ff097819 */ /* 0x000fe40000011603 */
[----:B------:R-:W-:Y:S02]  /*1e50*/  SHF.R.U32.HI R8, RZ, 0x17, R0 ;  /* 0x00000017ff087819 */ /* 0x000fe40000011600 */
[----:B------:R-:W-:Y:S02]  /*1e60*/  LOP3.LUT R14, R9, 0xff, RZ, 0xc0, !PT ;  /* 0x000000ff090e7812 */ /* 0x000fe400078ec0ff */
[----:B------:R-:W-:Y:S02]  /*1e70*/  LOP3.LUT R12, R8, 0xff, RZ, 0xc0, !PT ;  /* 0x000000ff080c7812 */ /* 0x000fe400078ec0ff */
[----:B------:R-:W-:Y:S02]  /*1e80*/  IADD3 R10, PT, PT, R14, -0x1, RZ ;  /* 0xffffffff0e0a7810 */ /* 0x000fe40007ffe0ff */
[----:B------:R-:W-:-:S02]  /*1e90*/  IADD3 R9, PT, PT, R12, -0x1, RZ ;  /* 0xffffffff0c097810 */ /* 0x000fc40007ffe0ff */
[----:B------:R-:W-:-:S04]  /*1ea0*/  ISETP.GT.U32.AND P0, PT, R10, 0xfd, PT ;  /* 0x000000fd0a00780c */ /* 0x000fc80003f04070 */
[----:B------:R-:W-:-:S13]  /*1eb0*/  ISETP.GT.U32.OR P0, PT, R9, 0xfd, P0 ;  /* 0x000000fd0900780c */ /* 0x000fda0000704470 */
[----:B------:R-:W-:Y:S01]  /*1ec0*/  @!P0 MOV R8, RZ ;  /* 0x000000ff00088202 */ /* 0x000fe20000000f00 */
[----:B------:R-:W-:Y:S06]  /*1ed0*/  @!P0 BRA `(.L_x_18) ;  /* 0x00000000005c8947 */ /* 0x000fec0003800000 */
[----:B------:R-:W-:Y:S02]  /*1ee0*/  FSETP.GTU.FTZ.AND P0, PT, |R0|, +INF , PT ;  /* 0x7f8000000000780b */ /* 0x000fe40003f1c200 */
[----:B------:R-:W-:-:S04]  /*1ef0*/  FSETP.GTU.FTZ.AND P1, PT, |R3|, +INF , PT ;  /* 0x7f8000000300780b */ /* 0x000fc80003f3c200 */
[----:B------:R-:W-:-:S13]  /*1f00*/  PLOP3.LUT P0, PT, P0, P1, PT, 0xf8, 0x8f ;  /* 0x00000000008f781c */ /* 0x000fda0000703f70 */
[----:B------:R-:W-:Y:S05]  /*1f10*/  @P0 BRA `(.L_x_19) ;  /* 0x0000000400440947 */ /* 0x000fea0003800000 */
[----:B------:R-:W-:-:S13]  /*1f20*/  LOP3.LUT P0, RZ, R3, 0x7fffffff, R0, 0xc8, !PT ;  /* 0x7fffffff03ff7812 */ /* 0x000fda000780c800 */
[----:B------:R-:W-:Y:S05]  /*1f30*/  @!P0 BRA `(.L_x_20) ;  /* 0x0000000400348947 */ /* 0x000fea0003800000 */
[C---:B------:R-:W-:Y:S02]  /*1f40*/  FSETP.NEU.FTZ.AND P1, PT, |R0|.reuse, +INF , PT ;  /* 0x7f8000000000780b */ /* 0x040fe40003f3d200 */
[----:B------:R-:W-:Y:S02]  /*1f50*/  FSETP.NEU.FTZ.AND P3, PT, |R3|, +INF , PT ;  /* 0x7f8000000300780b */ /* 0x000fe40003f7d200 */
[----:B------:R-:W-:-:S11]  /*1f60*/  FSETP.NEU.FTZ.AND P0, PT, |R0|, +INF , PT ;  /* 0x7f8000000000780b */ /* 0x000fd60003f1d200 */
[----:B------:R-:W-:Y:S05]  /*1f70*/  @!P3 BRA !P1, `(.L_x_20) ;  /* 0x000000040024b947 */ /* 0x000fea0004800000 */
[----:B------:R-:W-:-:S04]  /*1f80*/  LOP3.LUT P1, RZ, R0, 0x7fffffff, RZ, 0xc0, !PT ;  /* 0x7fffffff00ff7812 */ /* 0x000fc8000782c0ff */
[----:B------:R-:W-:-:S13]  /*1f90*/  PLOP3.LUT P1, PT, P3, P1, PT, 0x2f, 0xf2 ;  /* 0x0000000000f2781c */ /* 0x000fda0001f22577 */
[----:B------:R-:W-:Y:S05]  /*1fa0*/  @P1 BRA `(.L_x_21) ;  /* 0x0000000400101947 */ /* 0x000fea0003800000 */
[----:B------:R-:W-:-:S04]  /*1fb0*/  LOP3.LUT P1, RZ, R3, 0x7fffffff, RZ, 0xc0, !PT ;  /* 0x7fffffff03ff7812 */ /* 0x000fc8000782c0ff */
[----:B------:R-:W-:-:S13]  /*1fc0*/  PLOP3.LUT P0, PT, P0, P1, PT, 0x2f, 0xf2 ;  /* 0x0000000000f2781c */ /* 0x000fda0000702577 */
[----:B------:R-:W-:Y:S05]  /*1fd0*/  @P0 BRA `(.L_x_22) ;  /* 0x0000000000f80947 */ /* 0x000fea0003800000 */
[----:B------:R-:W-:Y:S02]  /*1fe0*/  ISETP.GE.AND P0, PT, R9, RZ, PT ;  /* 0x000000ff0900720c */ /* 0x000fe40003f06270 */
[----:B------:R-:W-:-:S11]  /*1ff0*/  ISETP.GE.AND P1, PT, R10, RZ, PT ;  /* 0x000000ff0a00720c */ /* 0x000fd60003f26270 */
[----:B------:R-:W-:Y:S01]  /*2000*/  @P0 MOV R8, RZ ;  /* 0x000000ff00080202 */ /* 0x000fe20000000f00 */
[----:B------:R-:W-:Y:S01]  /*2010*/  @!P0 FFMA R0, R0, 1.84467440737095516160e+19, RZ ;  /* 0x5f80000000008823 */ /* 0x000fe200000000ff */
[----:B------:R-:W-:Y:S01]  /*2020*/  @!P0 MOV R8, 0xffffffc0 ;  /* 0xffffffc000088802 */ /* 0x000fe20000000f00 */
[----:B------:R-:W-:-:S03]  /*2030*/  @!P1 FFMA R3, R3, 1.84467440737095516160e+19, RZ ;  /* 0x5f80000003039823 */ /* 0x000fc600000000ff */
[----:B------:R-:W-:-:S07]  /*2040*/  @!P1 IADD3 R8, PT, PT, R8, 0x40, RZ ;  /* 0x0000004008089810 */ /* 0x000fce0007ffe0ff */
.L_x_18:
[----:B------:R-:W-:-:S04]  /*2050*/  LEA R10, R14, 0xc0800000, 0x17 ;  /* 0xc08000000e0a7811 */ /* 0x000fc800078eb8ff */
[----:B------:R-:W-:Y:S02]  /*2060*/  IADD3 R10, PT, PT, -R10, R3, RZ ;  /* 0x000000030a0a7210 */ /* 0x000fe40007ffe1ff */
[----:B------:R-:W-:Y:S02]  /*2070*/  IADD3 R3, PT, PT, R12, -0x7f, RZ ;  /* 0xffffff810c037810 */ /* 0x000fe40007ffe0ff */
[----:B------:R-:W0:Y:S01]  /*2080*/  MUFU.RCP R9, R10 ;  /* 0x0000000a00097308 */ /* 0x000e220000001000 */
[----:B------:R-:W-:Y:S02]  /*2090*/  FADD.FTZ R11, -R10, -RZ ;  /* 0x800000ff0a0b7221 */ /* 0x000fe40000010100 */
[----:B------:R-:W-:Y:S02]  /*20a0*/  IMAD R0, R3, -0x800000, R0 ;  /* 0xff80000003007824 */ /* 0x000fe400078e0200 */
[----:B0-----:R-:W-:-:S04]  /*20b0*/  FFMA R12, R9, R11, 1 ;  /* 0x3f800000090c7423 */ /* 0x001fc8000000000b */
[----:B------:R-:W-:-:S04]  /*20c0*/  FFMA R16, R9, R12, R9 ;  /* 0x0000000c09107223 */ /* 0x000fc80000000009 */
[----:B------:R-:W-:-:S04]  /*20d0*/  FFMA R9, R0, R16, RZ ;  /* 0x0000001000097223 */ /* 0x000fc800000000ff */
[----:B------:R-:W-:-:S04]  /*20e0*/  FFMA R12, R11, R9, R0 ;  /* 0x000000090b0c7223 */ /* 0x000fc80000000000 */
[----:B------:R-:W-:Y:S01]  /*20f0*/  FFMA R13, R16, R12, R9 ;  /* 0x0000000c100d7223 */ /* 0x000fe20000000009 */
[----:B------:R-:W-:-:S03]  /*2100*/  IADD3 R9, PT, PT, R3, 0x7f, -R14 ;  /* 0x0000007f03097810 */ /* 0x000fc60007ffe80e */
[----:B------:R-:W-:Y:S01]  /*2110*/  FFMA R12, R11, R13, R0 ;  /* 0x0000000d0b0c7223 */ /* 0x000fe20000000000 */
[----:B------:R-:W-:-:S03]  /*2120*/  IADD3 R9, PT, PT, R9, R8, RZ ;  /* 0x0000000809097210 */ /* 0x000fc60007ffe0ff */
[----:B------:R-:W-:-:S05]  /*2130*/  FFMA R0, R16, R12, R13 ;  /* 0x0000000c10007223 */ /* 0x000fca000000000d */
[----:B------:R-:W-:-:S04]  /*2140*/  SHF.R.U32.HI R3, RZ, 0x17, R0 ;  /* 0x00000017ff037819 */ /* 0x000fc80000011600 */
[----:B------:R-:W-:-:S04]  /*2150*/  LOP3.LUT R3, R3, 0xff, RZ, 0xc0, !PT ;  /* 0x000000ff03037812 */ /* 0x000fc800078ec0ff */
[----:B------:R-:W-:-:S04]  /*2160*/  IADD3 R11, PT, PT, R3, R9, RZ ;  /* 0x00000009030b7210 */ /* 0x000fc80007ffe0ff */
[----:B------:R-:W-:-:S04]  /*2170*/  IADD3 R3, PT, PT, R11, -0x1, RZ ;  /* 0xffffffff0b037810 */ /* 0x000fc80007ffe0ff */
[----:B------:R-:W-:-:S13]  /*2180*/  ISETP.GE.U32.AND P0, PT, R3, 0xfe, PT ;  /* 0x000000fe0300780c */ /* 0x000fda0003f06070 */
[----:B------:R-:W-:Y:S05]  /*2190*/  @!P0 BRA `(.L_x_23) ;  /* 0x0000000000808947 */ /* 0x000fea0003800000 */
[----:B------:R-:W-:-:S13]  /*21a0*/  ISETP.GT.AND P0, PT, R11, 0xfe, PT ;  /* 0x000000fe0b00780c */ /* 0x000fda0003f04270 */
[----:B------:R-:W-:Y:S05]  /*21b0*/  @P0 BRA `(.L_x_24) ;  /* 0x00000000006c0947 */ /* 0x000fea0003800000 */
[----:B------:R-:W-:-:S13]  /*21c0*/  ISETP.GE.AND P0, PT, R11, 0x1, PT ;  /* 0x000000010b00780c */ /* 0x000fda0003f06270 */
[----:B------:R-:W-:Y:S05]  /*21d0*/  @P0 BRA `(.L_x_25) ;  /* 0x0000000000980947 */ /* 0x000fea0003800000 */
[----:B------:R-:W-:Y:S02]  /*21e0*/  ISETP.GE.AND P0, PT, R11, -0x18, PT ;  /* 0xffffffe80b00780c */ /* 0x000fe40003f06270 */
[----:B------:R-:W-:-:S11]  /*21f0*/  LOP3.LUT R0, R0, 0x80000000, RZ, 0xc0, !PT ;  /* 0x8000000000007812 */ /* 0x000fd600078ec0ff */
[----:B------:R-:W-:Y:S05]  /*2200*/  @!P0 BRA `(.L_x_25) ;  /* 0x00000000008c8947 */ /* 0x000fea0003800000 */
[CCC-:B------:R-:W-:Y:S01]  /*2210*/  FFMA.RZ R3, R16.reuse, R12.reuse, R13.reuse ;  /* 0x0000000c10037223 */ /* 0x1c0fe2000000c00d */
[C---:B------:R-:W-:Y:S01]  /*2220*/  IADD3 R10, PT, PT, R11.reuse, 0x20, RZ ;  /* 0x000000200b0a7810 */ /* 0x040fe20007ffe0ff */
[CCC-:B------:R-:W-:Y:S01]  /*2230*/  FFMA.RM R8, R16.reuse, R12.reuse, R13.reuse ;  /* 0x0000000c10087223 */ /* 0x1c0fe2000000400d */
[----:B------:R-:W-:Y:S02]  /*2240*/  ISETP.NE.AND P3, PT, R11, RZ, PT ;  /* 0x000000ff0b00720c */ /* 0x000fe40003f65270 */
[----:B------:R-:W-:Y:S01]  /*2250*/  LOP3.LUT R9, R3, 0x7fffff, RZ, 0xc0, !PT ;  /* 0x007fffff03097812 */ /* 0x000fe200078ec0ff */
[----:B------:R-:W-:Y:S01]  /*2260*/  FFMA.RP R3, R16, R12, R13 ;  /* 0x0000000c10037223 */ /* 0x000fe2000000800d */
[----:B------:R-:W-:Y:S02]  /*2270*/  ISETP.NE.AND P1, PT, R11, RZ, PT ;  /* 0x000000ff0b00720c */ /* 0x000fe40003f25270 */
[----:B------:R-:W-:Y:S02]  /*2280*/  LOP3.LUT R9, R9, 0x800000, RZ, 0xfc, !PT ;  /* 0x0080000009097812 */ /* 0x000fe400078efcff */
[----:B------:R-:W-:-:S02]  /*2290*/  IADD3 R11, PT, PT, -R11, RZ, RZ ;  /* 0x000000ff0b0b7210 */ /* 0x000fc40007ffe1ff */
[----:B------:R-:W-:Y:S02]  /*22a0*/  SHF.L.U32 R10, R9, R10, RZ ;  /* 0x0000000a090a7219 */ /* 0x000fe400000006ff */
[----:B------:R-:W-:Y:S02]  /*22b0*/  FSETP.NEU.FTZ.AND P0, PT, R3, R8, PT ;  /* 0x000000080300720b */ /* 0x000fe40003f1d000 */
[----:B------:R-:W-:Y:S02]  /*22c0*/  SEL R8, R11, RZ, P3 ;  /* 0x000000ff0b087207 */ /* 0x000fe40001800000 */
[----:B------:R-:W-:Y:S02]  /*22d0*/  ISETP.NE.AND P1, PT, R10, RZ, P1 ;  /* 0x000000ff0a00720c */ /* 0x000fe40000f25270 */
[----:B------:R-:W-:Y:S02]  /*22e0*/  SHF.R.U32.HI R8, RZ, R8, R9 ;  /* 0x00000008ff087219 */ /* 0x000fe40000011609 */
[----:B------:R-:W-:-:S02]  /*22f0*/  PLOP3.LUT P0, PT, P0, P1, PT, 0xf8, 0x8f ;  /* 0x00000000008f781c */ /* 0x000fc40000703f70 */
[----:B------:R-:W-:Y:S02]  /*2300*/  SHF.R.U32.HI R10, RZ, 0x1, R8 ;  /* 0x00000001ff0a7819 */ /* 0x000fe40000011608 */
[----:B------:R-:W-:-:S04]  /*2310*/  SEL R3, RZ, 0x1, !P0 ;  /* 0x00000001ff037807 */ /* 0x000fc80004000000 */
[----:B------:R-:W-:-:S04]  /*2320*/  LOP3.LUT R3, R3, 0x1, R10, 0xf8, !PT ;  /* 0x0000000103037812 */ /* 0x000fc800078ef80a */
[----:B------:R-:W-:-:S04]  /*2330*/  LOP3.LUT R3, R3, R8, RZ, 0xc0, !PT ;  /* 0x0000000803037212 */ /* 0x000fc800078ec0ff */
[----:B------:R-:W-:-:S04]  /*2340*/  IADD3 R3, PT, PT, R10, R3, RZ ;  /* 0x000000030a037210 */ /* 0x000fc80007ffe0ff */
[----:B------:R-:W-:Y:S01]  /*2350*/  LOP3.LUT R0, R3, R0, RZ, 0xfc, !PT ;  /* 0x0000000003007212 */ /* 0x000fe200078efcff */
[----:B------:R-:W-:Y:S06]  /*2360*/  BRA `(.L_x_25) ;  /* 0x0000000000347947 */ /* 0x000fec0003800000 */
.L_x_24:
[----:B------:R-:W-:-:S04]  /*2370*/  LOP3.LUT R0, R0, 0x80000000, RZ, 0xc0, !PT ;  /* 0x8000000000007812 */ /* 0x000fc800078ec0ff */
[----:B------:R-:W-:Y:S01]  /*2380*/  LOP3.LUT R0, R0, 0x7f800000, RZ, 0xfc, !PT ;  /* 0x7f80000000007812 */ /* 0x000fe200078efcff */
[----:B------:R-:W-:Y:S06]  /*2390*/  BRA `(.L_x_25) ;  /* 0x0000000000287947 */ /* 0x000fec0003800000 */
.L_x_23:
[----:B------:R-:W-:Y:S01]  /*23a0*/  LEA R0, R9, R0, 0x17 ;  /* 0x0000000009007211 */ /* 0x000fe200078eb8ff */
[----:B------:R-:W-:Y:S06]  /*23b0*/  BRA `(.L_x_25) ;  /* 0x0000000000207947 */ /* 0x000fec0003800000 */
.L_x_22:
[----:B------:R-:W-:-:S04]  /*23c0*/  LOP3.LUT R0, R3, 0x80000000, R0, 0x48, !PT ;  /* 0x8000000003007812 */ /* 0x000fc800078e4800 */
[----:B------:R-:W-:Y:S01]  /*23d0*/  LOP3.LUT R0, R0, 0x7f800000, RZ, 0xfc, !PT ;  /* 0x7f80000000007812 */ /* 0x000fe200078efcff */
[----:B------:R-:W-:Y:S06]  /*23e0*/  BRA `(.L_x_25) ;  /* 0x0000000000147947 */ /* 0x000fec0003800000 */
.L_x_21:
[----:B------:R-:W-:Y:S01]  /*23f0*/  LOP3.LUT R0, R3, 0x80000000, R0, 0x48, !PT ;  /* 0x8000000003007812 */ /* 0x000fe200078e4800 */
[----:B------:R-:W-:Y:S06]  /*2400*/  BRA `(.L_x_25) ;  /* 0x00000000000c7947 */ /* 0x000fec0003800000 */
.L_x_20:
[----:B------:R-:W0:Y:S01]  /*2410*/  MUFU.RSQ R0, -QNAN ;  /* 0xffc0000000007908 */ /* 0x000e220000001400 */
[----:B------:R-:W-:Y:S05]  /*2420*/  BRA `(.L_x_25) ;  /* 0x0000000000047947 */ /* 0x000fea0003800000 */
.L_x_19:
[----:B------:R-:W-:-:S07]  /*2430*/  FADD.FTZ R0, R0, R3 ;  /* 0x0000000300007221 */ /* 0x000fce0000010000 */
.L_x_25:
[----:B------:R-:W-:-:S04]  /*2440*/  HFMA2 R3, -RZ, RZ, 0, 0 ;  /* 0x00000000ff037431 */ /* 0x000fc800000001ff */
[----:B0-----:R-:W-:Y:S05]  /*2450*/  RET.REL.NODEC R2 `(_Z20layerNormNaiveKernelPKfS0_S0_Pfif) ;  /* 0xffffffd802e87950 */ /* 0x001fea0003c3ffff */
.L_x_26:
[----:B------:R-:W-:-:S00]  /*2460*/  BRA `(.L_x_26) ;  /* 0xfffffffc00fc7947 */ /* 0x000fc0000383ffff */
[----:B------:R-:W-:-:S00]  /*2470*/  NOP ;  /* 0x0000000000007918 */ /* 0x000fc00000000000 */
        /* <DEDUP_REMOVED lines=8> */
.L_x_27:


//--------------------- .nv.shared.reserved.0     --------------------------
	.section	.nv.shared.reserved.0,"aw",@nobits
	.weak		__nv_reservedSMEM_offset_0_alias
	.size		__nv_reservedSMEM_offset_0_alias, 0, 64
	.other		__nv_reservedSMEM_offset_0_alias,@"STO_CUDA_RESERVED_SHARED STV_DEFAULT"
__nv_reservedSMEM_offset_0_alias:
	.zero		0
	.zero		64


//--------------------- .nv.constant0._Z20layerNormNaiveKernelPKfS0_S0_Pfif --------------------------
	.section	.nv.constant0._Z20layerNormNaiveKernelPKfS0_S0_Pfif,"a",@progbits
	.sectionflags	@""
	.align	4
.nv.constant0._Z20layerNormNaiveKernelPKfS0_S0_Pfif:
	.zero		936


//--------------------- SYMBOLS --------------------------

	.type		.nv.reservedSmem.offset0,@object
	.size		.nv.reservedSmem.offset0,0x4
